	.target	sm_90a

	.elftype	@"ET_EXEC"


//--------------------- .note.nv.tkinfo           --------------------------
	.section	.note.nv.tkinfo,"",@"SHT_NOTE"
	.sectionflags	@"SHF_NOTE_NV_TKINFO"
	.tkinfo
        /*0018*/ 	.word	0x00000002
        /*0030*/ 	.string	""
        /*0030*/ 	.string	"ptxas"
        /*0030*/ 	.string	"Cuda compilation tools, release 13.0, V13.0.88"
        /*0030*/ 	.string	"Build cuda_13.0.r13.0/compiler.36424714_0"
        /*0030*/ 	.string	"-arch sm_90a -m 64 "



//--------------------- .note.nv.cuinfo           --------------------------
	.section	.note.nv.cuinfo,"",@"SHT_NOTE"
	.sectionflags	@"SHF_NOTE_NV_CUINFO"
        /*0018*/ 	.short	0x0002
        /*001a*/ 	.short	0x005a
        /*001c*/ 	.short	0x0082
	.zero		2


//--------------------- .nv.info                  --------------------------
	.section	.nv.info,"",@"SHT_CUDA_INFO"
	.align	4


	//----- nvinfo : EIATTR_REGCOUNT
	.align		4
        /*0000*/ 	.byte	0x04, 0x2f
        /*0002*/ 	.short	(.L_15 - .L_14)
	.align		4
.L_14:
        /*0004*/ 	.word	index@(_ZN7cutlass13device_kernelINS_4gemm6kernel13GemmUniversalIN4cute5tupleIJiiiiEEENS1_10collective13CollectiveMmaINS1_34MainloopSm90TmaGmmaWarpSpecializedILi5ENS5_IJNS4_1CILi2EEENSA_ILi1EEESC_EEENS1_35KernelTmaWarpSpecializedCooperativeEEENS5_IJNSA_ILi128EEESG_SG_EEENS_10tfloat32_tENS5_IJlSC_lEEESI_SJ_NS4_8TiledMMAINS4_8MMA_AtomIJNS4_4SM904GMMA30MMA_64x128x8_F32TF32TF32_SS_TNILNSN_7ScaleInE1ELSP_1EEEEEENS4_6LayoutISD_NS5_IJSC_NSA_ILi0EEEST_EEEEENS5_IJNS4_10UnderscoreESW_SW_EEEEENS4_13SM90_TMA_LOADENS4_14ComposedLayoutINS4_7SwizzleILi3ELi4ELi3EEENS4_18smem_ptr_flag_bitsILi32EEENSS_INS5_IJNSA_ILi8EEENSA_ILi32EEEEEENS5_IJS16_SC_EEEEEEEvNS4_8identityENS4_23SM90_TMA_LOAD_MULTICASTES1A_vS1B_EENS_8epilogue10collective6detail29Sm90TmaWarpSpecializedAdapterINS1F_15DefaultEpilogueISI_SJ_SJ_NS1E_6thread17LinearCombinationISI_Li1EffLNS1J_9ScaleType4KindE0ELNS_15FloatRoundStyleE2ESI_EENS1_15EpilogueDefaultEEEEEvvEEEEvNT_6ParamsE)
        /*0008*/ 	.word	0x000000a8


	//----- nvinfo : EIATTR_FRAME_SIZE
	.align		4
.L_15:
        /*000c*/ 	.byte	0x04, 0x11
        /*000e*/ 	.short	(.L_17 - .L_16)
	.align		4
.L_16:
        /*0010*/ 	.word	index@(_ZN7cutlass13device_kernelINS_4gemm6kernel13GemmUniversalIN4cute5tupleIJiiiiEEENS1_10collective13CollectiveMmaINS1_34MainloopSm90TmaGmmaWarpSpecializedILi5ENS5_IJNS4_1CILi2EEENSA_ILi1EEESC_EEENS1_35KernelTmaWarpSpecializedCooperativeEEENS5_IJNSA_ILi128EEESG_SG_EEENS_10tfloat32_tENS5_IJlSC_lEEESI_SJ_NS4_8TiledMMAINS4_8MMA_AtomIJNS4_4SM904GMMA30MMA_64x128x8_F32TF32TF32_SS_TNILNSN_7ScaleInE1ELSP_1EEEEEENS4_6LayoutISD_NS5_IJSC_NSA_ILi0EEEST_EEEEENS5_IJNS4_10UnderscoreESW_SW_EEEEENS4_13SM90_TMA_LOADENS4_14ComposedLayoutINS4_7SwizzleILi3ELi4ELi3EEENS4_18smem_ptr_flag_bitsILi32EEENSS_INS5_IJNSA_ILi8EEENSA_ILi32EEEEEENS5_IJS16_SC_EEEEEEEvNS4_8identityENS4_23SM90_TMA_LOAD_MULTICASTES1A_vS1B_EENS_8epilogue10collective6detail29Sm90TmaWarpSpecializedAdapterINS1F_15DefaultEpilogueISI_SJ_SJ_NS1E_6thread17LinearCombinationISI_Li1EffLNS1J_9ScaleType4KindE0ELNS_15FloatRoundStyleE2ESI_EENS1_15EpilogueDefaultEEEEEvvEEEEvNT_6ParamsE)
        /*0014*/ 	.word	0x00000000


	//----- nvinfo : EIATTR_MIN_STACK_SIZE
	.align		4
.L_17:
        /*0018*/ 	.byte	0x04, 0x12
        /*001a*/ 	.short	(.L_19 - .L_18)
	.align		4
.L_18:
        /*001c*/ 	.word	index@(_ZN7cutlass13device_kernelINS_4gemm6kernel13GemmUniversalIN4cute5tupleIJiiiiEEENS1_10collective13CollectiveMmaINS1_34MainloopSm90TmaGmmaWarpSpecializedILi5ENS5_IJNS4_1CILi2EEENSA_ILi1EEESC_EEENS1_35KernelTmaWarpSpecializedCooperativeEEENS5_IJNSA_ILi128EEESG_SG_EEENS_10tfloat32_tENS5_IJlSC_lEEESI_SJ_NS4_8TiledMMAINS4_8MMA_AtomIJNS4_4SM904GMMA30MMA_64x128x8_F32TF32TF32_SS_TNILNSN_7ScaleInE1ELSP_1EEEEEENS4_6LayoutISD_NS5_IJSC_NSA_ILi0EEEST_EEEEENS5_IJNS4_10UnderscoreESW_SW_EEEEENS4_13SM90_TMA_LOADENS4_14ComposedLayoutINS4_7SwizzleILi3ELi4ELi3EEENS4_18smem_ptr_flag_bitsILi32EEENSS_INS5_IJNSA_ILi8EEENSA_ILi32EEEEEENS5_IJS16_SC_EEEEEEEvNS4_8identityENS4_23SM90_TMA_LOAD_MULTICASTES1A_vS1B_EENS_8epilogue10collective6detail29Sm90TmaWarpSpecializedAdapterINS1F_15DefaultEpilogueISI_SJ_SJ_NS1E_6thread17LinearCombinationISI_Li1EffLNS1J_9ScaleType4KindE0ELNS_15FloatRoundStyleE2ESI_EENS1_15EpilogueDefaultEEEEEvvEEEEvNT_6ParamsE)
        /*0020*/ 	.word	0x00000000
.L_19:


//--------------------- .nv.compat                --------------------------
	.section	.nv.compat,"",@"SHT_CUDA_COMPAT_INFO"
	.align	4
        /*0000*/ 	.byte	0x02, 0x09, 0x01, 0x00, 0x02, 0x02, 0x04, 0x00, 0x02, 0x05, 0x05, 0x00, 0x03, 0x07, 0x01, 0x01
        /*0010*/ 	.byte	0x02, 0x03, 0x01, 0x00, 0x02, 0x06, 0x01, 0x00, 0x04, 0x0b, 0x08, 0x00, 0x00, 0x00, 0x00, 0x00
        /*0020*/ 	.byte	0x00, 0x00, 0x00, 0x00


//--------------------- .nv.info._ZN7cutlass13device_kernelINS_4gemm6kernel13GemmUniversalIN4cute5tupleIJiiiiEEENS1_10collective13CollectiveMmaINS1_34MainloopSm90TmaGmmaWarpSpecializedILi5ENS5_IJNS4_1CILi2EEENSA_ILi1EEESC_EEENS1_35KernelTmaWarpSpecializedCooperativeEEENS5_IJNSA_ILi128EEESG_SG_EEENS_10tfloat32_tENS5_IJlSC_lEEESI_SJ_NS4_8TiledMMAINS4_8MMA_AtomIJNS4_4SM904GMMA30MMA_64x128x8_F32TF32TF32_SS_TNILNSN_7ScaleInE1ELSP_1EEEEEENS4_6LayoutISD_NS5_IJSC_NSA_ILi0EEEST_EEEEENS5_IJNS4_10UnderscoreESW_SW_EEEEENS4_13SM90_TMA_LOADENS4_14ComposedLayoutINS4_7SwizzleILi3ELi4ELi3EEENS4_18smem_ptr_flag_bitsILi32EEENSS_INS5_IJNSA_ILi8EEENSA_ILi32EEEEEENS5_IJS16_SC_EEEEEEEvNS4_8identityENS4_23SM90_TMA_LOAD_MULTICASTES1A_vS1B_EENS_8epilogue10collective6detail29Sm90TmaWarpSpecializedAdapterINS1F_15DefaultEpilogueISI_SJ_SJ_NS1E_6thread17LinearCombinationISI_Li1EffLNS1J_9ScaleType4KindE0ELNS_15FloatRoundStyleE2ESI_EENS1_15EpilogueDefaultEEEEEvvEEEEvNT_6ParamsE --------------------------
	.section	.nv.info._ZN7cutlass13device_kernelINS_4gemm6kernel13GemmUniversalIN4cute5tupleIJiiiiEEENS1_10collective13CollectiveMmaINS1_34MainloopSm90TmaGmmaWarpSpecializedILi5ENS5_IJNS4_1CILi2EEENSA_ILi1EEESC_EEENS1_35KernelTmaWarpSpecializedCooperativeEEENS5_IJNSA_ILi128EEESG_SG_EEENS_10tfloat32_tENS5_IJlSC_lEEESI_SJ_NS4_8TiledMMAINS4_8MMA_AtomIJNS4_4SM904GMMA30MMA_64x128x8_F32TF32TF32_SS_TNILNSN_7ScaleInE1ELSP_1EEEEEENS4_6LayoutISD_NS5_IJSC_NSA_ILi0EEEST_EEEEENS5_IJNS4_10UnderscoreESW_SW_EEEEENS4_13SM90_TMA_LOADENS4_14ComposedLayoutINS4_7SwizzleILi3ELi4ELi3EEENS4_18smem_ptr_flag_bitsILi32EEENSS_INS5_IJNSA_ILi8EEENSA_ILi32EEEEEENS5_IJS16_SC_EEEEEEEvNS4_8identityENS4_23SM90_TMA_LOAD_MULTICASTES1A_vS1B_EENS_8epilogue10collective6detail29Sm90TmaWarpSpecializedAdapterINS1F_15DefaultEpilogueISI_SJ_SJ_NS1E_6thread17LinearCombinationISI_Li1EffLNS1J_9ScaleType4KindE0ELNS_15FloatRoundStyleE2ESI_EENS1_15EpilogueDefaultEEEEEvvEEEEvNT_6ParamsE,"",@"SHT_CUDA_INFO"
	.sectionflags	@""
	.align	4


	//----- nvinfo : EIATTR_CUDA_API_VERSION
	.align		4
        /*0000*/ 	.byte	0x04, 0x37
        /*0002*/ 	.short	(.L_21 - .L_20)
.L_20:
        /*0004*/ 	.word	0x00000082


	//----- nvinfo : EIATTR_KPARAM_INFO
	.align		4
.L_21:
        /*0008*/ 	.byte	0x04, 0x17
        /*000a*/ 	.short	(.L_23 - .L_22)
.L_22:
        /*000c*/ 	.word	0x00000000
        /*0010*/ 	.short	0x0000
        /*0012*/ 	.short	0x0070
        /*0014*/ 	.byte	0x00, 0xf0, 0x01, 0x10


	//----- nvinfo : EIATTR_SPARSE_MMA_MASK
	.align		4
.L_23:
        /*0018*/ 	.byte	0x03, 0x50
        /*001a*/ 	.short	0x0000


	//----- nvinfo : EIATTR_MAXREG_COUNT
	.align		4
        /*001c*/ 	.byte	0x03, 0x1b
        /*001e*/ 	.short	0x00a8


	//----- nvinfo : EIATTR_NUM_BARRIERS
	.align		4
        /*0020*/ 	.byte	0x02, 0x4c
        /*0022*/ 	.byte	0x01
	.zero		1


	//----- nvinfo : EIATTR_EXTERNS
	.align		4
        /*0024*/ 	.byte	0x04, 0x0f
        /*0026*/ 	.short	(.L_25 - .L_24)


	//   ....[0]....
	.align		4
.L_24:
        /*0028*/ 	.word	index@(__assertfail)


	//----- nvinfo : EIATTR_MERCURY_ISA_VERSION
	.align		4
.L_25:
        /*002c*/ 	.byte	0x03, 0x5f
        /*002e*/ 	.short	0x0101


	//----- nvinfo : EIATTR_INT_WARP_WIDE_INSTR_OFFSETS
	.align		4
        /*0030*/ 	.byte	0x04, 0x31
        /*0032*/ 	.short	(.L_27 - .L_26)


	//   ....[0]....
.L_26:
        /*0034*/ 	.word	0x000004a0


	//   ....[1]....
        /*0038*/ 	.word	0x000004d0


	//   ....[2]....
        /*003c*/ 	.word	0x00000670


	//   ....[3]....
        /*0040*/ 	.word	0x00002990


	//----- nvinfo : EIATTR_COOP_GROUP_MASK_REGIDS
	.align		4
.L_27:
        /*0044*/ 	.byte	0x04, 0x29
        /*0046*/ 	.short	(.L_29 - .L_28)


	//   ....[0]....
.L_28:
        /*0048*/ 	.word	0xffffffff


	//   ....[1]....
        /*004c*/ 	.word	0xffffffff


	//   ....[2]....
        /*0050*/ 	.word	0xffffffff


	//   ....[3]....
        /*0054*/ 	.word	0xffffffff


	//   ....[4]....
        /*0058*/ 	.word	0xffffffff


	//   ....[5]....
        /*005c*/ 	.word	0xffffffff


	//----- nvinfo : EIATTR_COOP_GROUP_INSTR_OFFSETS
	.align		4
.L_29:
        /*0060*/ 	.byte	0x04, 0x28
        /*0062*/ 	.short	(.L_31 - .L_30)


	//   ....[0]....
.L_30:
        /*0064*/ 	.word	0x00000060


	//   ....[1]....
        /*0068*/ 	.word	0x00000070


	//   ....[2]....
        /*006c*/ 	.word	0x00000130


	//   ....[3]....
        /*0070*/ 	.word	0x000002f0


	//   ....[4]....
        /*0074*/ 	.word	0x00000820


	//   ....[5]....
        /*0078*/ 	.word	0x000014a0


	//----- nvinfo : EIATTR_REG_RECONFIG
	.align		4
.L_31:
        /*007c*/ 	.byte	0x01, 0x54
	.zero		2


	//----- nvinfo : EIATTR_SYSCALL_OFFSETS
	.align		4
        /*0080*/ 	.byte	0x04, 0x46
        /*0082*/ 	.short	(.L_33 - .L_32)


	//   ....[0]....
.L_32:
        /*0084*/ 	.word	0x00001690


	//----- nvinfo : EIATTR_MBARRIER_INSTR_OFFSETS
	.align		4
.L_33:
        /*0088*/ 	.byte	0x04, 0x39
        /*008a*/ 	.short	(.L_35 - .L_34)


	//   ....[0]....
.L_34:
        /*008c*/ 	.word	0x00000230
        /*0090*/ 	.word	0x000000ff
        /*0094*/ 	.word	0x00000000
        /*0098*/ 	.short	0x0100
        /*009a*/ 	.byte	0x08
	.zero		1


	//   ....[1]....
        /*009c*/ 	.word	0x00000240
        /*00a0*/ 	.word	0x000000ff
        /*00a4*/ 	.word	0x00000028
        /*00a8*/ 	.short	0x0100
        /*00aa*/ 	.byte	0x08
	.zero		1


	//   ....[2]....
        /*00ac*/ 	.word	0x00000250
        /*00b0*/ 	.word	0x000000ff
        /*00b4*/ 	.word	0x00000008
        /*00b8*/ 	.short	0x0100
        /*00ba*/ 	.byte	0x08
	.zero		1


	//   ....[3]....
        /*00bc*/ 	.word	0x00000260
        /*00c0*/ 	.word	0x000000ff
        /*00c4*/ 	.word	0x00000030
        /*00c8*/ 	.short	0x0100
        /*00ca*/ 	.byte	0x08
	.zero		1


	//   ....[4]....
        /*00cc*/ 	.word	0x00000270
        /*00d0*/ 	.word	0x000000ff
        /*00d4*/ 	.word	0x00000010
        /*00d8*/ 	.short	0x0100
        /*00da*/ 	.byte	0x08
	.zero		1


	//   ....[5]....
        /*00dc*/ 	.word	0x00000280
        /*00e0*/ 	.word	0x000000ff
        /*00e4*/ 	.word	0x00000038
        /*00e8*/ 	.short	0x0100
        /*00ea*/ 	.byte	0x08
	.zero		1


	//   ....[6]....
        /*00ec*/ 	.word	0x00000290
        /*00f0*/ 	.word	0x000000ff
        /*00f4*/ 	.word	0x00000018
        /*00f8*/ 	.short	0x0100
        /*00fa*/ 	.byte	0x08
	.zero		1


	//   ....[7]....
        /*00fc*/ 	.word	0x000002a0
        /*0100*/ 	.word	0x000000ff
        /*0104*/ 	.word	0x00000040
        /*0108*/ 	.short	0x0100
        /*010a*/ 	.byte	0x08
	.zero		1


	//   ....[8]....
        /*010c*/ 	.word	0x000002b0
        /*0110*/ 	.word	0x000000ff
        /*0114*/ 	.word	0x00000020
        /*0118*/ 	.short	0x0100
        /*011a*/ 	.byte	0x08
	.zero		1


	//   ....[9]....
        /*011c*/ 	.word	0x000002c0
        /*0120*/ 	.word	0x000000ff
        /*0124*/ 	.word	0x00000048
        /*0128*/ 	.short	0x0100
        /*012a*/ 	.byte	0x08
	.zero		1


	//   ....[10]....
        /*012c*/ 	.word	0x00000700
        /*0130*/ 	.word	0x000000ff
        /*0134*/ 	.word	0x00000060
        /*0138*/ 	.short	0x0100
        /*013a*/ 	.byte	0x06
	.zero		1


	//   ....[11]....
        /*013c*/ 	.word	0x000007a0
        /*0140*/ 	.word	0x000000ff
        /*0144*/ 	.word	0x00000068
        /*0148*/ 	.short	0x0100
        /*014a*/ 	.byte	0x06
	.zero		1


	//   ....[12]....
        /*014c*/ 	.word	0x00001750
        /*0150*/ 	.word	0x00000003
        /*0154*/ 	.word	0x00000000
        /*0158*/ 	.short	0x010a
        /*015a*/ 	.byte	0x3f
	.zero		1


	//   ....[13]....
        /*015c*/ 	.word	0x000017b0
        /*0160*/ 	.word	0x00000003
        /*0164*/ 	.word	0x00000000
        /*0168*/ 	.short	0x010a
        /*016a*/ 	.byte	0x3f
	.zero		1


	//   ....[14]....
        /*016c*/ 	.word	0x00002060
        /*0170*/ 	.word	0x00000005
        /*0174*/ 	.word	0x00000000
        /*0178*/ 	.short	0x010a
        /*017a*/ 	.byte	0x3f
	.zero		1


	//   ....[15]....
        /*017c*/ 	.word	0x000020a0
        /*0180*/ 	.word	0x00000005
        /*0184*/ 	.word	0x00000000
        /*0188*/ 	.short	0x010a
        /*018a*/ 	.byte	0x3f
	.zero		1


	//   ....[16]....
        /*018c*/ 	.word	0x00002840
        /*0190*/ 	.word	0x00000004
        /*0194*/ 	.word	0x00000000
        /*0198*/ 	.short	0x0101
        /*019a*/ 	.byte	0x3f
	.zero		1


	//   ....[17]....
        /*019c*/ 	.word	0x00002a30
        /*01a0*/ 	.word	0x00000000
        /*01a4*/ 	.word	0x00000000
        /*01a8*/ 	.short	0x0101
        /*01aa*/ 	.byte	0x3f
	.zero		1


	//   ....[18]....
        /*01ac*/ 	.word	0x00007b30
        /*01b0*/ 	.word	0x00000017
        /*01b4*/ 	.word	0x00000028
        /*01b8*/ 	.short	0x010a
        /*01ba*/ 	.byte	0x3f
	.zero		1


	//   ....[19]....
        /*01bc*/ 	.word	0x000080d0
        /*01c0*/ 	.word	0x00000006
        /*01c4*/ 	.word	0x00000068
        /*01c8*/ 	.short	0x0101
        /*01ca*/ 	.byte	0x3f
	.zero		1


	//   ....[20]....
        /*01cc*/ 	.word	0x00008820
        /*01d0*/ 	.word	0x00000007
        /*01d4*/ 	.word	0x00000000
        /*01d8*/ 	.short	0x010a
        /*01da*/ 	.byte	0x3f
	.zero		1


	//   ....[21]....
        /*01dc*/ 	.word	0x000088a0
        /*01e0*/ 	.word	0x00000006
        /*01e4*/ 	.word	0x00000000
        /*01e8*/ 	.short	0x010a
        /*01ea*/ 	.byte	0x3f
	.zero		1


	//   ....[22]....
        /*01ec*/ 	.word	0x00008930
        /*01f0*/ 	.word	0x00000007
        /*01f4*/ 	.word	0x00000000
        /*01f8*/ 	.short	0x010a
        /*01fa*/ 	.byte	0x3f
	.zero		1


	//   ....[23]....
        /*01fc*/ 	.word	0x000089c0
        /*0200*/ 	.word	0x00000006
        /*0204*/ 	.word	0x00000000
        /*0208*/ 	.short	0x010a
        /*020a*/ 	.byte	0x3f
	.zero		1


	//   ....[24]....
        /*020c*/ 	.word	0x00008a50
        /*0210*/ 	.word	0x00000005
        /*0214*/ 	.word	0x00000000
        /*0218*/ 	.short	0x010a
        /*021a*/ 	.byte	0x3f
	.zero		1


	//   ....[25]....
        /*021c*/ 	.word	0x00008ab0
        /*0220*/ 	.word	0x00000003
        /*0224*/ 	.word	0x00000000
        /*0228*/ 	.short	0x010a
        /*022a*/ 	.byte	0x3f
	.zero		1


	//   ....[26]....
        /*022c*/ 	.word	0x00008b00
        /*0230*/ 	.word	0x00000005
        /*0234*/ 	.word	0x00000000
        /*0238*/ 	.short	0x010a
        /*023a*/ 	.byte	0x3f
	.zero		1


	//   ....[27]....
        /*023c*/ 	.word	0x00008bd0
        /*0240*/ 	.word	0x00000017
        /*0244*/ 	.word	0x00000028
        /*0248*/ 	.short	0x010a
        /*024a*/ 	.byte	0x3f
	.zero		1


	//   ....[28]....
        /*024c*/ 	.word	0x00008ca0
        /*0250*/ 	.word	0x00000007
        /*0254*/ 	.word	0x00000000
        /*0258*/ 	.short	0x010a
        /*025a*/ 	.byte	0x3f
	.zero		1


	//   ....[29]....
        /*025c*/ 	.word	0x00008cf0
        /*0260*/ 	.word	0x00000006
        /*0264*/ 	.word	0x00000000
        /*0268*/ 	.short	0x010a
        /*026a*/ 	.byte	0x3f
	.zero		1


	//   ....[30]....
        /*026c*/ 	.word	0x00008d40
        /*0270*/ 	.word	0x00000007
        /*0274*/ 	.word	0x00000000
        /*0278*/ 	.short	0x010a
        /*027a*/ 	.byte	0x3f
	.zero		1


	//   ....[31]....
        /*027c*/ 	.word	0x00008d90
        /*0280*/ 	.word	0x00000006
        /*0284*/ 	.word	0x00000000
        /*0288*/ 	.short	0x010a
        /*028a*/ 	.byte	0x3f
	.zero		1


	//----- nvinfo : EIATTR_NUM_MBARRIERS
	.align		4
.L_35:
        /*028c*/ 	.byte	0x03, 0x38
        /*028e*/ 	.short	0x000c


	//----- nvinfo : EIATTR_EXIT_INSTR_OFFSETS
	.align		4
        /*0290*/ 	.byte	0x04, 0x1c
        /*0292*/ 	.short	(.L_37 - .L_36)


	//   ....[0]....
.L_36:
        /*0294*/ 	.word	0x000009f0


	//   ....[1]....
        /*0298*/ 	.word	0x00001200


	//   ....[2]....
        /*029c*/ 	.word	0x000072b0


	//   ....[3]....
        /*02a0*/ 	.word	0x00007810


	//   ....[4]....
        /*02a4*/ 	.word	0x00008aa0


	//----- nvinfo : EIATTR_MAX_THREADS
	.align		4
.L_37:
        /*02a8*/ 	.byte	0x04, 0x05
        /*02aa*/ 	.short	(.L_39 - .L_38)
.L_38:
        /*02ac*/ 	.word	0x00000180
        /*02b0*/ 	.word	0x00000001
        /*02b4*/ 	.word	0x00000001


	//----- nvinfo : EIATTR_CRS_STACK_SIZE
	.align		4
.L_39:
        /*02b8*/ 	.byte	0x04, 0x1e
        /*02ba*/ 	.short	(.L_41 - .L_40)
.L_40:
        /*02bc*/ 	.word	0x00000000


	//----- nvinfo : EIATTR_CBANK_PARAM_SIZE
	.align		4
.L_41:
        /*02c0*/ 	.byte	0x03, 0x19
        /*02c2*/ 	.short	0x0470


	//----- nvinfo : EIATTR_PARAM_CBANK
	.align		4
        /*02c4*/ 	.byte	0x04, 0x0a
        /*02c6*/ 	.short	(.L_43 - .L_42)
	.align		4
.L_42:
        /*02c8*/ 	.word	index@(.nv.constant0._ZN7cutlass13device_kernelINS_4gemm6kernel13GemmUniversalIN4cute5tupleIJiiiiEEENS1_10collective13CollectiveMmaINS1_34MainloopSm90TmaGmmaWarpSpecializedILi5ENS5_IJNS4_1CILi2EEENSA_ILi1EEESC_EEENS1_35KernelTmaWarpSpecializedCooperativeEEENS5_IJNSA_ILi128EEESG_SG_EEENS_10tfloat32_tENS5_IJlSC_lEEESI_SJ_NS4_8TiledMMAINS4_8MMA_AtomIJNS4_4SM904GMMA30MMA_64x128x8_F32TF32TF32_SS_TNILNSN_7ScaleInE1ELSP_1EEEEEENS4_6LayoutISD_NS5_IJSC_NSA_ILi0EEEST_EEEEENS5_IJNS4_10UnderscoreESW_SW_EEEEENS4_13SM90_TMA_LOADENS4_14ComposedLayoutINS4_7SwizzleILi3ELi4ELi3EEENS4_18smem_ptr_flag_bitsILi32EEENSS_INS5_IJNSA_ILi8EEENSA_ILi32EEEEEENS5_IJS16_SC_EEEEEEEvNS4_8identityENS4_23SM90_TMA_LOAD_MULTICASTES1A_vS1B_EENS_8epilogue10collective6detail29Sm90TmaWarpSpecializedAdapterINS1F_15DefaultEpilogueISI_SJ_SJ_NS1E_6thread17LinearCombinationISI_Li1EffLNS1J_9ScaleType4KindE0ELNS_15FloatRoundStyleE2ESI_EENS1_15EpilogueDefaultEEEEEvvEEEEvNT_6ParamsE)
        /*02cc*/ 	.short	0x0210
        /*02ce*/ 	.short	0x0470


	//----- nvinfo : EIATTR_SW_WAR
	.align		4
.L_43:
        /*02d0*/ 	.byte	0x04, 0x36
        /*02d2*/ 	.short	(.L_45 - .L_44)
.L_44:
        /*02d4*/ 	.word	0x00000008
.L_45:


//--------------------- .nv.callgraph             --------------------------
	.section	.nv.callgraph,"",@"SHT_CUDA_CALLGRAPH"
	.align	4
	.sectionentsize	8
	.align		4
        /*0000*/ 	.word	0x00000000
	.align		4
        /*0004*/ 	.word	0xffffffff
	.align		4
        /*0008*/ 	.word	index@(_ZN7cutlass13device_kernelINS_4gemm6kernel13GemmUniversalIN4cute5tupleIJiiiiEEENS1_10collective13CollectiveMmaINS1_34MainloopSm90TmaGmmaWarpSpecializedILi5ENS5_IJNS4_1CILi2EEENSA_ILi1EEESC_EEENS1_35KernelTmaWarpSpecializedCooperativeEEENS5_IJNSA_ILi128EEESG_SG_EEENS_10tfloat32_tENS5_IJlSC_lEEESI_SJ_NS4_8TiledMMAINS4_8MMA_AtomIJNS4_4SM904GMMA30MMA_64x128x8_F32TF32TF32_SS_TNILNSN_7ScaleInE1ELSP_1EEEEEENS4_6LayoutISD_NS5_IJSC_NSA_ILi0EEEST_EEEEENS5_IJNS4_10UnderscoreESW_SW_EEEEENS4_13SM90_TMA_LOADENS4_14ComposedLayoutINS4_7SwizzleILi3ELi4ELi3EEENS4_18smem_ptr_flag_bitsILi32EEENSS_INS5_IJNSA_ILi8EEENSA_ILi32EEEEEENS5_IJS16_SC_EEEEEEEvNS4_8identityENS4_23SM90_TMA_LOAD_MULTICASTES1A_vS1B_EENS_8epilogue10collective6detail29Sm90TmaWarpSpecializedAdapterINS1F_15DefaultEpilogueISI_SJ_SJ_NS1E_6thread17LinearCombinationISI_Li1EffLNS1J_9ScaleType4KindE0ELNS_15FloatRoundStyleE2ESI_EENS1_15EpilogueDefaultEEEEEvvEEEEvNT_6ParamsE)
	.align		4
        /*000c*/ 	.word	index@(__assertfail)
	.align		4
        /*0010*/ 	.word	0x00000000
	.align		4
        /*0014*/ 	.word	0xfffffffe
	.align		4
        /*0018*/ 	.word	0x00000000
	.align		4
        /*001c*/ 	.word	0xfffffffd
	.align		4
        /*0020*/ 	.word	0x00000000
	.align		4
        /*0024*/ 	.word	0xfffffffc


//--------------------- .nv.constant4             --------------------------
	.section	.nv.constant4,"a",@progbits
	.align	8
	.align		8
.nv.constant4:
        /*0000*/ 	.dword	__assertfail
	.align		8
        /*0008*/ 	.dword	__unnamed_1
	.align		8
        /*0010*/ 	.dword	_ZN39_INTERNAL_7da8cdec_4_k_cu_c7487da7_70314cuda3std3__45__cpo5beginE
	.align		8
        /*0018*/ 	.dword	_ZN39_INTERNAL_7da8cdec_4_k_cu_c7487da7_70314cuda3std3__45__cpo3endE
	.align		8
        /*0020*/ 	.dword	_ZN39_INTERNAL_7da8cdec_4_k_cu_c7487da7_70314cuda3std3__45__cpo6cbeginE
	.align		8
        /*0028*/ 	.dword	_ZN39_INTERNAL_7da8cdec_4_k_cu_c7487da7_70314cuda3std3__45__cpo4cendE
	.align		8
        /*0030*/ 	.dword	_ZN39_INTERNAL_7da8cdec_4_k_cu_c7487da7_70314cuda3std3__441_GLOBAL__N__7da8cdec_4_k_cu_c7487da7_70316ignoreE
	.align		8
        /*0038*/ 	.dword	_ZN39_INTERNAL_7da8cdec_4_k_cu_c7487da7_70314cuda3std3__419piecewise_constructE
	.align		8
        /*0040*/ 	.dword	_ZN39_INTERNAL_7da8cdec_4_k_cu_c7487da7_70314cuda3std3__48in_placeE
	.align		8
        /*0048*/ 	.dword	_ZN39_INTERNAL_7da8cdec_4_k_cu_c7487da7_70314cuda3std6ranges3__45__cpo4swapE
	.align		8
        /*0050*/ 	.dword	_ZN39_INTERNAL_7da8cdec_4_k_cu_c7487da7_70314cuda3std6ranges3__45__cpo9iter_moveE
	.align		8
        /*0058*/ 	.dword	_ZN39_INTERNAL_7da8cdec_4_k_cu_c7487da7_70314cute7productE
	.align		8
        /*0060*/ 	.dword	_ZN39_INTERNAL_7da8cdec_4_k_cu_c7487da7_70314cute1_E
	.align		8
        /*0068*/ 	.dword	$str$22
	.align		8
        /*0070*/ 	.dword	$str$23


//--------------------- .text._ZN7cutlass13device_kernelINS_4gemm6kernel13GemmUniversalIN4cute5tupleIJiiiiEEENS1_10collective13CollectiveMmaINS1_34MainloopSm90TmaGmmaWarpSpecializedILi5ENS5_IJNS4_1CILi2EEENSA_ILi1EEESC_EEENS1_35KernelTmaWarpSpecializedCooperativeEEENS5_IJNSA_ILi128EEESG_SG_EEENS_10tfloat32_tENS5_IJlSC_lEEESI_SJ_NS4_8TiledMMAINS4_8MMA_AtomIJNS4_4SM904GMMA30MMA_64x128x8_F32TF32TF32_SS_TNILNSN_7ScaleInE1ELSP_1EEEEEENS4_6LayoutISD_NS5_IJSC_NSA_ILi0EEEST_EEEEENS5_IJNS4_10UnderscoreESW_SW_EEEEENS4_13SM90_TMA_LOADENS4_14ComposedLayoutINS4_7SwizzleILi3ELi4ELi3EEENS4_18smem_ptr_flag_bitsILi32EEENSS_INS5_IJNSA_ILi8EEENSA_ILi32EEEEEENS5_IJS16_SC_EEEEEEEvNS4_8identityENS4_23SM90_TMA_LOAD_MULTICASTES1A_vS1B_EENS_8epilogue10collective6detail29Sm90TmaWarpSpecializedAdapterINS1F_15DefaultEpilogueISI_SJ_SJ_NS1E_6thread17LinearCombinationISI_Li1EffLNS1J_9ScaleType4KindE0ELNS_15FloatRoundStyleE2ESI_EENS1_15EpilogueDefaultEEEEEvvEEEEvNT_6ParamsE --------------------------
	.section	.text._ZN7cutlass13device_kernelINS_4gemm6kernel13GemmUniversalIN4cute5tupleIJiiiiEEENS1_10collective13CollectiveMmaINS1_34MainloopSm90TmaGmmaWarpSpecializedILi5ENS5_IJNS4_1CILi2EEENSA_ILi1EEESC_EEENS1_35KernelTmaWarpSpecializedCooperativeEEENS5_IJNSA_ILi128EEESG_SG_EEENS_10tfloat32_tENS5_IJlSC_lEEESI_SJ_NS4_8TiledMMAINS4_8MMA_AtomIJNS4_4SM904GMMA30MMA_64x128x8_F32TF32TF32_SS_TNILNSN_7ScaleInE1ELSP_1EEEEEENS4_6LayoutISD_NS5_IJSC_NSA_ILi0EEEST_EEEEENS5_IJNS4_10UnderscoreESW_SW_EEEEENS4_13SM90_TMA_LOADENS4_14ComposedLayoutINS4_7SwizzleILi3ELi4ELi3EEENS4_18smem_ptr_flag_bitsILi32EEENSS_INS5_IJNSA_ILi8EEENSA_ILi32EEEEEENS5_IJS16_SC_EEEEEEEvNS4_8identityENS4_23SM90_TMA_LOAD_MULTICASTES1A_vS1B_EENS_8epilogue10collective6detail29Sm90TmaWarpSpecializedAdapterINS1F_15DefaultEpilogueISI_SJ_SJ_NS1E_6thread17LinearCombinationISI_Li1EffLNS1J_9ScaleType4KindE0ELNS_15FloatRoundStyleE2ESI_EENS1_15EpilogueDefaultEEEEEvvEEEEvNT_6ParamsE,"ax",@progbits
	.align	128
.text._ZN7cutlass13device_kernelINS_4gemm6kernel13GemmUniversalIN4cute5tupleIJiiiiEEENS1_10collective13CollectiveMmaINS1_34MainloopSm90TmaGmmaWarpSpecializedILi5ENS5_IJNS4_1CILi2EEENSA_ILi1EEESC_EEENS1_35KernelTmaWarpSpecializedCooperativeEEENS5_IJNSA_ILi128EEESG_SG_EEENS_10tfloat32_tENS5_IJlSC_lEEESI_SJ_NS4_8TiledMMAINS4_8MMA_AtomIJNS4_4SM904GMMA30MMA_64x128x8_F32TF32TF32_SS_TNILNSN_7ScaleInE1ELSP_1EEEEEENS4_6LayoutISD_NS5_IJSC_NSA_ILi0EEEST_EEEEENS5_IJNS4_10UnderscoreESW_SW_EEEEENS4_13SM90_TMA_LOADENS4_14ComposedLayoutINS4_7SwizzleILi3ELi4ELi3EEENS4_18smem_ptr_flag_bitsILi32EEENSS_INS5_IJNSA_ILi8EEENSA_ILi32EEEEEENS5_IJS16_SC_EEEEEEEvNS4_8identityENS4_23SM90_TMA_LOAD_MULTICASTES1A_vS1B_EENS_8epilogue10collective6detail29Sm90TmaWarpSpecializedAdapterINS1F_15DefaultEpilogueISI_SJ_SJ_NS1E_6thread17LinearCombinationISI_Li1EffLNS1J_9ScaleType4KindE0ELNS_15FloatRoundStyleE2ESI_EENS1_15EpilogueDefaultEEEEEvvEEEEvNT_6ParamsE:
        .type           _ZN7cutlass13device_kernelINS_4gemm6kernel13GemmUniversalIN4cute5tupleIJiiiiEEENS1_10collective13CollectiveMmaINS1_34MainloopSm90TmaGmmaWarpSpecializedILi5ENS5_IJNS4_1CILi2EEENSA_ILi1EEESC_EEENS1_35KernelTmaWarpSpecializedCooperativeEEENS5_IJNSA_ILi128EEESG_SG_EEENS_10tfloat32_tENS5_IJlSC_lEEESI_SJ_NS4_8TiledMMAINS4_8MMA_AtomIJNS4_4SM904GMMA30MMA_64x128x8_F32TF32TF32_SS_TNILNSN_7ScaleInE1ELSP_1EEEEEENS4_6LayoutISD_NS5_IJSC_NSA_ILi0EEEST_EEEEENS5_IJNS4_10UnderscoreESW_SW_EEEEENS4_13SM90_TMA_LOADENS4_14ComposedLayoutINS4_7SwizzleILi3ELi4ELi3EEENS4_18smem_ptr_flag_bitsILi32EEENSS_INS5_IJNSA_ILi8EEENSA_ILi32EEEEEENS5_IJS16_SC_EEEEEEEvNS4_8identityENS4_23SM90_TMA_LOAD_MULTICASTES1A_vS1B_EENS_8epilogue10collective6detail29Sm90TmaWarpSpecializedAdapterINS1F_15DefaultEpilogueISI_SJ_SJ_NS1E_6thread17LinearCombinationISI_Li1EffLNS1J_9ScaleType4KindE0ELNS_15FloatRoundStyleE2ESI_EENS1_15EpilogueDefaultEEEEEvvEEEEvNT_6ParamsE,@function
        .size           _ZN7cutlass13device_kernelINS_4gemm6kernel13GemmUniversalIN4cute5tupleIJiiiiEEENS1_10collective13CollectiveMmaINS1_34MainloopSm90TmaGmmaWarpSpecializedILi5ENS5_IJNS4_1CILi2EEENSA_ILi1EEESC_EEENS1_35KernelTmaWarpSpecializedCooperativeEEENS5_IJNSA_ILi128EEESG_SG_EEENS_10tfloat32_tENS5_IJlSC_lEEESI_SJ_NS4_8TiledMMAINS4_8MMA_AtomIJNS4_4SM904GMMA30MMA_64x128x8_F32TF32TF32_SS_TNILNSN_7ScaleInE1ELSP_1EEEEEENS4_6LayoutISD_NS5_IJSC_NSA_ILi0EEEST_EEEEENS5_IJNS4_10UnderscoreESW_SW_EEEEENS4_13SM90_TMA_LOADENS4_14ComposedLayoutINS4_7SwizzleILi3ELi4ELi3EEENS4_18smem_ptr_flag_bitsILi32EEENSS_INS5_IJNSA_ILi8EEENSA_ILi32EEEEEENS5_IJS16_SC_EEEEEEEvNS4_8identityENS4_23SM90_TMA_LOAD_MULTICASTES1A_vS1B_EENS_8epilogue10collective6detail29Sm90TmaWarpSpecializedAdapterINS1F_15DefaultEpilogueISI_SJ_SJ_NS1E_6thread17LinearCombinationISI_Li1EffLNS1J_9ScaleType4KindE0ELNS_15FloatRoundStyleE2ESI_EENS1_15EpilogueDefaultEEEEEvvEEEEvNT_6ParamsE,(.L_x_199 - _ZN7cutlass13device_kernelINS_4gemm6kernel13GemmUniversalIN4cute5tupleIJiiiiEEENS1_10collective13CollectiveMmaINS1_34MainloopSm90TmaGmmaWarpSpecializedILi5ENS5_IJNS4_1CILi2EEENSA_ILi1EEESC_EEENS1_35KernelTmaWarpSpecializedCooperativeEEENS5_IJNSA_ILi128EEESG_SG_EEENS_10tfloat32_tENS5_IJlSC_lEEESI_SJ_NS4_8TiledMMAINS4_8MMA_AtomIJNS4_4SM904GMMA30MMA_64x128x8_F32TF32TF32_SS_TNILNSN_7ScaleInE1ELSP_1EEEEEENS4_6LayoutISD_NS5_IJSC_NSA_ILi0EEEST_EEEEENS5_IJNS4_10UnderscoreESW_SW_EEEEENS4_13SM90_TMA_LOADENS4_14ComposedLayoutINS4_7SwizzleILi3ELi4ELi3EEENS4_18smem_ptr_flag_bitsILi32EEENSS_INS5_IJNSA_ILi8EEENSA_ILi32EEEEEENS5_IJS16_SC_EEEEEEEvNS4_8identityENS4_23SM90_TMA_LOAD_MULTICASTES1A_vS1B_EENS_8epilogue10collective6detail29Sm90TmaWarpSpecializedAdapterINS1F_15DefaultEpilogueISI_SJ_SJ_NS1E_6thread17LinearCombinationISI_Li1EffLNS1J_9ScaleType4KindE0ELNS_15FloatRoundStyleE2ESI_EENS1_15EpilogueDefaultEEEEEvvEEEEvNT_6ParamsE)
        .other          _ZN7cutlass13device_kernelINS_4gemm6kernel13GemmUniversalIN4cute5tupleIJiiiiEEENS1_10collective13CollectiveMmaINS1_34MainloopSm90TmaGmmaWarpSpecializedILi5ENS5_IJNS4_1CILi2EEENSA_ILi1EEESC_EEENS1_35KernelTmaWarpSpecializedCooperativeEEENS5_IJNSA_ILi128EEESG_SG_EEENS_10tfloat32_tENS5_IJlSC_lEEESI_SJ_NS4_8TiledMMAINS4_8MMA_AtomIJNS4_4SM904GMMA30MMA_64x128x8_F32TF32TF32_SS_TNILNSN_7ScaleInE1ELSP_1EEEEEENS4_6LayoutISD_NS5_IJSC_NSA_ILi0EEEST_EEEEENS5_IJNS4_10UnderscoreESW_SW_EEEEENS4_13SM90_TMA_LOADENS4_14ComposedLayoutINS4_7SwizzleILi3ELi4ELi3EEENS4_18smem_ptr_flag_bitsILi32EEENSS_INS5_IJNSA_ILi8EEENSA_ILi32EEEEEENS5_IJS16_SC_EEEEEEEvNS4_8identityENS4_23SM90_TMA_LOAD_MULTICASTES1A_vS1B_EENS_8epilogue10collective6detail29Sm90TmaWarpSpecializedAdapterINS1F_15DefaultEpilogueISI_SJ_SJ_NS1E_6thread17LinearCombinationISI_Li1EffLNS1J_9ScaleType4KindE0ELNS_15FloatRoundStyleE2ESI_EENS1_15EpilogueDefaultEEEEEvvEEEEvNT_6ParamsE,@"STO_CUDA_ENTRY STV_DEFAULT"
_ZN7cutlass13device_kernelINS_4gemm6kernel13GemmUniversalIN4cute5tupleIJiiiiEEENS1_10collective13CollectiveMmaINS1_34MainloopSm90TmaGmmaWarpSpecializedILi5ENS5_IJNS4_1CILi2EEENSA_ILi1EEESC_EEENS1_35KernelTmaWarpSpecializedCooperativeEEENS5_IJNSA_ILi128EEESG_SG_EEENS_10tfloat32_tENS5_IJlSC_lEEESI_SJ_NS4_8TiledMMAINS4_8MMA_AtomIJNS4_4SM904GMMA30MMA_64x128x8_F32TF32TF32_SS_TNILNSN_7ScaleInE1ELSP_1EEEEEENS4_6LayoutISD_NS5_IJSC_NSA_ILi0EEEST_EEEEENS5_IJNS4_10UnderscoreESW_SW_EEEEENS4_13SM90_TMA_LOADENS4_14ComposedLayoutINS4_7SwizzleILi3ELi4ELi3EEENS4_18smem_ptr_flag_bitsILi32EEENSS_INS5_IJNSA_ILi8EEENSA_ILi32EEEEEENS5_IJS16_SC_EEEEEEEvNS4_8identityENS4_23SM90_TMA_LOAD_MULTICASTES1A_vS1B_EENS_8epilogue10collective6detail29Sm90TmaWarpSpecializedAdapterINS1F_15DefaultEpilogueISI_SJ_SJ_NS1E_6thread17LinearCombinationISI_Li1EffLNS1J_9ScaleType4KindE0ELNS_15FloatRoundStyleE2ESI_EENS1_15EpilogueDefaultEEEEEvvEEEEvNT_6ParamsE:
[----:B------:R-:W0:Y:S01]  /*0000*/  LDC R1, c[0x0][0x28] ;  /* 0x00000a00ff017b82 */ /* 0x000e220000000800 */
[----:B------:R-:W1:Y:S01]  /*0010*/  S2R R95, SR_TID.X ;  /* 0x00000000005f7919 */ /* 0x000e620000002100 */
[----:B------:R-:W-:Y:S01]  /*0020*/  ELECT P0, URZ, PT ;  /* 0x00000000003f782f */ /* 0x000fe20003800000 */
[----:B------:R-:W-:Y:S01]  /*0030*/  BSSY B0, `(.L_x_0) ;  /* 0x000000f000007945 */ /* 0x000fe20003800000 */
[--C-:B-1----:R-:W-:Y:S02]  /*0040*/  SHF.R.U32.HI R0, RZ, 0x5, R95.reuse ;  /* 0x00000005ff007819 */ /* 0x102fe4000001165f */
[----:B------:R-:W-:-:S03]  /*0050*/  SHF.R.U32.HI R7, RZ, 0x7, R95 ;  /* 0x00000007ff077819 */ /* 0x000fc6000001165f */
[----:B------:R-:W1:Y:S04]  /*0060*/  SHFL.IDX PT, R3, R0, RZ, 0x1f ;  /* 0x00001fff00037589 */ /* 0x000e6800000e0000 */
[----:B------:R2:W3:Y:S01]  /*0070*/  SHFL.IDX PT, R2, R7, RZ, 0x1f ;  /* 0x00001fff07027589 */ /* 0x0004e200000e0000 */
[----:B-1----:R-:W-:-:S13]  /*0080*/  ISETP.NE.OR P0, PT, R3, RZ, !P0 ;  /* 0x000000ff0300720c */ /* 0x002fda0004705670 */
[----:B0-23--:R-:W-:Y:S05]  /*0090*/  @P0 BRA `(.L_x_1) ;  /* 0x0000000000200947 */ /* 0x00dfea0003800000 */
[----:B------:R-:W-:Y:S02]  /*00a0*/  ULDC.64 UR4, c[0x0][0x198] ;  /* 0x0000660000047ab9 */ /* 0x000fe40000000a00 */
[----:B------:R-:W-:Y:S02]  /*00b0*/  UIADD3 UR6, UP0, UR4, 0xf0, URZ ;  /* 0x000000f004067890 */ /* 0x000fe4000ff1e03f */
[----:B------:R-:W-:Y:S02]  /*00c0*/  UIADD3 UR4, UP1, UR4, 0x1f0, URZ ;  /* 0x000001f004047890 */ /* 0x000fe4000ff3e03f */
[----:B------:R-:W-:Y:S02]  /*00d0*/  UIADD3.X UR7, URZ, UR5, URZ, UP0, !UPT ;  /* 0x000000053f077290 */ /* 0x000fe400087fe43f */
[----:B------:R-:W-:-:S07]  /*00e0*/  UIADD3.X UR5, URZ, UR5, URZ, UP1, !UPT ;  /* 0x000000053f057290 */ /* 0x000fce0008ffe43f */
[----:B------:R0:W-:Y:S02]  /*00f0*/  UTMACCTL.PF [UR6] ;  /* 0x00000000060079b9 */ /* 0x0001e40008040000 */
[----:B------:R0:W-:Y:S02]  /*0100*/  UTMACCTL.PF [UR4] ;  /* 0x00000000040079b9 */ /* 0x0001e40008040000 */
[----:B0-----:R-:W-:Y:S01]  /*0110*/  NOP ;  /* 0x0000000000007918 */ /* 0x001fe20000000000 */
.L_x_1:
[----:B------:R-:W-:Y:S05]  /*0120*/  BSYNC B0 ;  /* 0x0000000000007941 */ /* 0x000fea0003800000 */
.L_x_0:
[----:B------:R-:W0:Y:S02]  /*0130*/  SHFL.IDX PT, R5, R0, RZ, 0x1f ;  /* 0x00001fff00057589 */ /* 0x000e2400000e0000 */
[----:B0-----:R-:W-:-:S13]  /*0140*/  ISETP.NE.AND P0, PT, R5, RZ, PT ;  /* 0x000000ff0500720c */ /* 0x001fda0003f05270 */
[----:B------:R-:W-:Y:S05]  /*0150*/  @P0 BRA `(.L_x_2) ;  /* 0x0000000000600947 */ /* 0x000fea0003800000 */
[----:B------:R-:W0:Y:S01]  /*0160*/  S2UR UR8, SR_CgaCtaId ;  /* 0x00000000000879c3 */ /* 0x000e220000008800 */
[----:B------:R-:W-:Y:S01]  /*0170*/  UMOV UR4, 0x400 ;  /* 0x0000040000047882 */ /* 0x000fe20000000000 */
[----:B------:R-:W-:Y:S01]  /*0180*/  UMOV UR5, 0x1 ;  /* 0x0000000100057882 */ /* 0x000fe20000000000 */
[----:B------:R-:W-:Y:S01]  /*0190*/  UMOV UR6, 0x4 ;  /* 0x0000000400067882 */ /* 0x000fe20000000000 */
[----:B------:R-:W-:Y:S01]  /*01a0*/  ELECT P0, URZ, PT ;  /* 0x00000000003f782f */ /* 0x000fe20003800000 */
[----:B------:R-:W-:-:S04]  /*01b0*/  UIADD3 UR6, -UR6, 0x100000, URZ ;  /* 0x0010000006067890 */ /* 0x000fc8000fffe13f */
[----:B------:R-:W-:Y:S02]  /*01c0*/  USHF.L.U32 UR7, UR6, 0xb, URZ ;  /* 0x0000000b06077899 */ /* 0x000fe4000800063f */
[----:B------:R-:W-:Y:S02]  /*01d0*/  USHF.L.U32 UR6, UR6, 0x1, URZ ;  /* 0x0000000106067899 */ /* 0x000fe4000800063f */
[----:B0-----:R-:W-:Y:S02]  /*01e0*/  ULEA UR8, UR8, UR4, 0x18 ;  /* 0x0000000408087291 */ /* 0x001fe4000f8ec03f */
[----:B------:R-:W-:-:S04]  /*01f0*/  UIADD3 UR4, -UR5, 0x100000, URZ ;  /* 0x0010000005047890 */ /* 0x000fc8000fffe13f */
[----:B------:R-:W-:Y:S02]  /*0200*/  USHF.L.U32 UR5, UR4, 0xb, URZ ;  /* 0x0000000b04057899 */ /* 0x000fe4000800063f */
[----:B------:R-:W-:Y:S01]  /*0210*/  USHF.L.U32 UR4, UR4, 0x1, URZ ;  /* 0x0000000104047899 */ /* 0x000fe2000800063f */
[----:B------:R-:W0:Y:S11]  /*0220*/  FENCE.VIEW.ASYNC.S ;  /* 0x00000000000073c6 */ /* 0x000e360000000000 */
[----:B0-----:R0:W1:Y:S01]  /*0230*/  SYNCS.EXCH.64 URZ, [UR8], UR4 ;  /* 0x00000004083f75b2 */ /* 0x0010620008000100 */
[----:B------:R0:W2:Y:S01]  /*0240*/  SYNCS.EXCH.64 URZ, [UR8+0x28], UR6 ;  /* 0x00002806083f75b2 */ /* 0x0000a20008000100 */
[----:B------:R0:W3:Y:S01]  /*0250*/  SYNCS.EXCH.64 URZ, [UR8+0x8], UR4 ;  /* 0x00000804083f75b2 */ /* 0x0000e20008000100 */
[----:B------:R0:W4:Y:S01]  /*0260*/  SYNCS.EXCH.64 URZ, [UR8+0x30], UR6 ;  /* 0x00003006083f75b2 */ /* 0x0001220008000100 */
[----:B------:R0:W0:Y:S01]  /*0270*/  SYNCS.EXCH.64 URZ, [UR8+0x10], UR4 ;  /* 0x00001004083f75b2 */ /* 0x0000220008000100 */
[----:B------:R0:W0:Y:S01]  /*0280*/  SYNCS.EXCH.64 URZ, [UR8+0x38], UR6 ;  /* 0x00003806083f75b2 */ /* 0x0000220008000100 */
[----:B------:R0:W0:Y:S01]  /*0290*/  SYNCS.EXCH.64 URZ, [UR8+0x18], UR4 ;  /* 0x00001804083f75b2 */ /* 0x0000220008000100 */
[----:B------:R0:W0:Y:S01]  /*02a0*/  SYNCS.EXCH.64 URZ, [UR8+0x40], UR6 ;  /* 0x00004006083f75b2 */ /* 0x0000220008000100 */
[----:B------:R0:W0:Y:S01]  /*02b0*/  SYNCS.EXCH.64 URZ, [UR8+0x20], UR4 ;  /* 0x00002004083f75b2 */ /* 0x0000220008000100 */
[----:B------:R0:W0:Y:S01]  /*02c0*/  SYNCS.EXCH.64 URZ, [UR8+0x48], UR6 ;  /* 0x00004806083f75b2 */ /* 0x0000220008000100 */
[----:B------:R-:W-:Y:S01]  /*02d0*/  NOP ;  /* 0x0000000000007918 */ /* 0x000fe20000000000 */
.L_x_2:
[----:B------:R-:W-:Y:S01]  /*02e0*/  SHF.R.S32.HI R4, RZ, 0x1f, R95 ;  /* 0x0000001fff047819 */ /* 0x000fe2000001145f */
[----:B------:R-:W5:Y:S01]  /*02f0*/  SHFL.IDX PT, R0, R0, RZ, 0x1f ;  /* 0x00001fff00007589 */ /* 0x000f6200000e0000 */
[----:B0-----:R-:W0:Y:S01]  /*0300*/  S2UR UR8, SR_CTAID.X ;  /* 0x00000000000879c3 */ /* 0x001e220000002500 */
[----:B------:R-:W-:Y:S02]  /*0310*/  ELECT P0, URZ, PT ;  /* 0x00000000003f782f */ /* 0x000fe40003800000 */
[----:B------:R-:W-:Y:S01]  /*0320*/  LEA.HI R4, R4, R95, RZ, 0x7 ;  /* 0x0000005f04047211 */ /* 0x000fe200078f38ff */
[----:B------:R-:W-:Y:S01]  /*0330*/  ULDC UR4, c[0x0][0x150] ;  /* 0x0000540000047ab9 */ /* 0x000fe20000000800 */
[----:B------:R-:W-:Y:S01]  /*0340*/  SHF.R.S32.HI R6, RZ, 0x1f, R5 ;  /* 0x0000001fff067819 */ /* 0x000fe20000011405 */
[----:B------:R-:W-:Y:S01]  /*0350*/  NOP ;  /* 0x0000000000007918 */ /* 0x000fe20000000000 */
[----:B------:R-:W-:Y:S01]  /*0360*/  LOP3.LUT R4, R4, 0xffffff80, RZ, 0xc0, !PT ;  /* 0xffffff8004047812 */ /* 0x000fe200078ec0ff */
[----:B------:R-:W-:Y:S01]  /*0370*/  NOP ;  /* 0x0000000000007918 */ /* 0x000fe20000000000 */
[----:B------:R-:W-:Y:S01]  /*0380*/  LEA.HI R6, R6, R5, RZ, 0x2 ;  /* 0x0000000506067211 */ /* 0x000fe200078f10ff */
[----:B------:R-:W1:Y:S01]  /*0390*/  LDC R11, c[0x0][0x144] ;  /* 0x00005100ff0b7b82 */ /* 0x000e620000000800 */
[----:B------:R-:W-:Y:S01]  /*03a0*/  IMAD.MOV.U32 R22, RZ, RZ, 0x1 ;  /* 0x00000001ff167424 */ /* 0x000fe200078e00ff */
[----:B------:R-:W-:Y:S01]  /*03b0*/  ISETP.NE.AND P3, PT, R2, RZ, PT ;  /* 0x000000ff0200720c */ /* 0x000fe20003f65270 */
[----:B------:R-:W-:Y:S01]  /*03c0*/  IMAD.IADD R8, R95, 0x1, -R4 ;  /* 0x000000015f087824 */ /* 0x000fe200078e0a04 */
[----:B------:R-:W-:Y:S01]  /*03d0*/  LOP3.LUT R6, R6, 0x3ffffffc, RZ, 0xc0, !PT ;  /* 0x3ffffffc06067812 */ /* 0x000fe200078ec0ff */
[----:B------:R-:W2:Y:S03]  /*03e0*/  S2R R4, SR_CTAID.Y ;  /* 0x0000000000047919 */ /* 0x000ea60000002600 */
[----:B------:R-:W-:Y:S01]  /*03f0*/  SHF.R.S32.HI R9, RZ, 0x1f, R8 ;  /* 0x0000001fff097819 */ /* 0x000fe20000011408 */
[----:B------:R-:W-:Y:S01]  /*0400*/  IMAD.IADD R6, R5, 0x1, -R6 ;  /* 0x0000000105067824 */ /* 0x000fe200078e0a06 */
[----:B------:R-:W3:Y:S02]  /*0410*/  LDC R13, c[0x0][0x140] ;  /* 0x00005000ff0d7b82 */ /* 0x000ee40000000800 */
[----:B------:R-:W-:-:S02]  /*0420*/  LEA.HI R9, R9, R8, RZ, 0x3 ;  /* 0x0000000809097211 */ /* 0x000fc400078f18ff */
[----:B-----5:R-:W-:Y:S02]  /*0430*/  ISETP.NE.OR P0, PT, R0, RZ, !P0 ;  /* 0x000000ff0000720c */ /* 0x020fe40004705670 */
[--C-:B------:R-:W-:Y:S02]  /*0440*/  SHF.R.S32.HI R0, RZ, 0x3, R9.reuse ;  /* 0x00000003ff007819 */ /* 0x100fe40000011409 */
[----:B0-----:R-:W-:Y:S02]  /*0450*/  I2FP.F32.U32 R10, UR8 ;  /* 0x00000008000a7c45 */ /* 0x001fe40008201000 */
[----:B------:R-:W-:-:S03]  /*0460*/  SHF.R.S32.HI R9, RZ, 0x1f, R9 ;  /* 0x0000001fff097819 */ /* 0x000fc60000011409 */
[----:B------:R-:W-:Y:S01]  /*0470*/  FMUL R10, R10, UR4 ;  /* 0x000000040a0a7c20 */ /* 0x000fe20008400000 */
[----:B------:R-:W-:Y:S01]  /*0480*/  LEA.HI R9, R9, R0, RZ, 0x2 ;  /* 0x0000000009097211 */ /* 0x000fe200078f10ff */
[----:B------:R-:W-:Y:S02]  /*0490*/  ULDC UR4, c[0x0][0x154] ;  /* 0x0000550000047ab9 */ /* 0x000fe40000000800 */
[----:B------:R-:W-:Y:S01]  /*04a0*/  VOTEU.ALL UP0, P0 ;  /* 0x00000000003f7886 */ /* 0x000fe20000000000 */
[----:B------:R-:W-:Y:S01]  /*04b0*/  LOP3.LUT R9, R9, 0xfffffffc, RZ, 0xc0, !PT ;  /* 0xfffffffc09097812 */ /* 0x000fe200078ec0ff */
[----:B------:R-:W0:Y:S01]  /*04c0*/  F2I.U32.TRUNC.NTZ R10, R10 ;  /* 0x0000000a000a7305 */ /* 0x000e22000020f000 */
[----:B------:R-:W-:Y:S02]  /*04d0*/  VOTEU.ALL UP1, P0 ;  /* 0x00000000003f7886 */ /* 0x000fe40000020000 */
[----:B------:R-:W5:Y:S01]  /*04e0*/  @!UP0 S2UR UR7, SR_CgaCtaId ;  /* 0x00000000000789c3 */ /* 0x000f620000008800 */
[----:B------:R-:W-:Y:S01]  /*04f0*/  IMAD.IADD R9, R0, 0x1, -R9 ;  /* 0x0000000100097824 */ /* 0x000fe200078e0a09 */
[----:B------:R-:W-:Y:S01]  /*0500*/  SHF.R.S32.HI R0, RZ, 0x1f, R3 ;  /* 0x0000001fff007819 */ /* 0x000fe20000011403 */
[----:B------:R-:W-:Y:S01]  /*0510*/  @!UP0 UMOV UR6, 0x400 ;  /* 0x0000040000068882 */ /* 0x000fe20000000000 */
[----:B---3--:R-:W-:Y:S01]  /*0520*/  ISETP.EQ.U32.AND P2, PT, R13, 0x1, PT ;  /* 0x000000010d00780c */ /* 0x008fe20003f42070 */
[----:B------:R-:W-:Y:S01]  /*0530*/  IMAD R19, R6, 0x4, R9 ;  /* 0x0000000406137824 */ /* 0x000fe200078e0209 */
[----:B--2---:R-:W-:-:S02]  /*0540*/  I2FP.F32.U32 R12, R4 ;  /* 0x00000004000c7245 */ /* 0x004fc40000201000 */
[----:B------:R-:W2:Y:S01]  /*0550*/  LDC R9, c[0x0][0x148] ;  /* 0x00005200ff097b82 */ /* 0x000ea20000000800 */
[----:B------:R-:W-:Y:S02]  /*0560*/  LEA.HI R0, R0, R3, RZ, 0x2 ;  /* 0x0000000300007211 */ /* 0x000fe400078f10ff */
[----:B------:R-:W-:Y:S01]  /*0570*/  LEA.HI R6, R19, R19, RZ, 0x1 ;  /* 0x0000001313067211 */ /* 0x000fe200078f08ff */
[----:B0-----:R-:W-:Y:S02]  /*0580*/  IMAD.MOV R14, RZ, RZ, -R10 ;  /* 0x000000ffff0e7224 */ /* 0x001fe400078e0a0a */
[----:B------:R-:W-:Y:S01]  /*0590*/  FMUL R12, R12, UR4 ;  /* 0x000000040c0c7c20 */ /* 0x000fe20008400000 */
[----:B------:R-:W-:Y:S01]  /*05a0*/  LOP3.LUT R0, R0, 0xfffffffc, RZ, 0xc0, !PT ;  /* 0xfffffffc00007812 */ /* 0x000fe200078ec0ff */
[----:B------:R-:W-:Y:S01]  /*05b0*/  UMOV UR4, 0x20 ;  /* 0x0000002000047882 */ /* 0x000fe20000000000 */
[----:B------:R-:W-:Y:S01]  /*05c0*/  LOP3.LUT R10, R6, 0xfffffffe, RZ, 0xc0, !PT ;  /* 0xfffffffe060a7812 */ /* 0x000fe200078ec0ff */
[----:B-1----:R-:W-:Y:S01]  /*05d0*/  IMAD R6, R11, R14, UR8 ;  /* 0x000000080b067e24 */ /* 0x002fe2000f8e020e */
[----:B------:R-:W-:-:S04]  /*05e0*/  @!UP0 UIADD3 UR4, -UR4, 0x100000, URZ ;  /* 0x0010000004048890 */ /* 0x000fc8000fffe13f */
[----:B------:R-:W-:Y:S02]  /*05f0*/  @!UP0 USHF.L.U32 UR5, UR4, 0xb, URZ ;  /* 0x0000000b04058899 */ /* 0x000fe4000800063f */
[----:B------:R-:W-:Y:S01]  /*0600*/  @!UP0 USHF.L.U32 UR4, UR4, 0x1, URZ ;  /* 0x0000000104048899 */ /* 0x000fe2000800063f */
[----:B------:R-:W0:Y:S01]  /*0610*/  F2I.U32.TRUNC.NTZ R12, R12 ;  /* 0x0000000c000c7305 */ /* 0x000e22000020f000 */
[----:B------:R-:W-:Y:S02]  /*0620*/  IMAD.IADD R3, R3, 0x1, -R0 ;  /* 0x0000000103037824 */ /* 0x000fe400078e0a00 */
[C---:B------:R-:W-:Y:S02]  /*0630*/  IMAD.IADD R11, R19.reuse, 0x1, -R10 ;  /* 0x00000001130b7824 */ /* 0x040fe400078e0a0a */
[----:B------:R-:W-:Y:S01]  /*0640*/  IMAD.SHL.U32 R10, R19, 0x4, RZ ;  /* 0x00000004130a7824 */ /* 0x000fe200078e00ff */
[----:B-----5:R-:W-:Y:S01]  /*0650*/  @!UP0 ULEA UR6, UR7, UR6, 0x18 ;  /* 0x0000000607068291 */ /* 0x020fe2000f8ec03f */
[----:B------:R-:W-:Y:S01]  /*0660*/  ISETP.NE.AND P1, PT, R3, 0x3, PT ;  /* 0x000000030300780c */ /* 0x000fe20003f25270 */
[----:B------:R-:W-:Y:S01]  /*0670*/  VOTEU.ALL UP0, P0 ;  /* 0x00000000003f7886 */ /* 0x000fe20000000000 */
[----:B------:R-:W-:-:S02]  /*0680*/  ISETP.NE.AND P4, PT, R11, R6, PT ;  /* 0x000000060b00720c */ /* 0x000fc40003f85270 */
[----:B------:R-:W-:Y:S02]  /*0690*/  LOP3.LUT R19, R19, 0xc, R10, 0x78, !PT ;  /* 0x0000000c13137812 */ /* 0x000fe400078e780a */
[----:B------:R-:W-:Y:S01]  /*06a0*/  LOP3.LUT P0, RZ, R8, 0x7, RZ, 0xc0, !PT ;  /* 0x0000000708ff7812 */ /* 0x000fe2000780c0ff */
[C---:B------:R-:W-:Y:S01]  /*06b0*/  VIADD R8, R2.reuse, 0xffffffff ;  /* 0xffffffff02087836 */ /* 0x040fe20000000000 */
[----:B------:R-:W-:Y:S01]  /*06c0*/  ISETP.EQ.OR P1, PT, R3, RZ, !P1 ;  /* 0x000000ff0300720c */ /* 0x000fe20004f22670 */
[----:B0-----:R-:W-:Y:S01]  /*06d0*/  IMAD.MOV R23, RZ, RZ, -R12 ;  /* 0x000000ffff177224 */ /* 0x001fe200078e0a0c */
[----:B------:R-:W-:Y:S01]  /*06e0*/  ISETP.LT.U32.AND P0, PT, R19, 0x2, !P0 ;  /* 0x000000021300780c */ /* 0x000fe20004701070 */
[----:B------:R-:W0:Y:S02]  /*06f0*/  FENCE.VIEW.ASYNC.S ;  /* 0x00000000000073c6 */ /* 0x000e240000000000 */
[----:B0-----:R0:W1:Y:S01]  /*0700*/  @!UP0 SYNCS.EXCH.64 URZ, [UR6+0x60], UR4 ;  /* 0x00006004063f85b2 */ /* 0x0010620008000100 */
[----:B------:R-:W-:Y:S01]  /*0710*/  ISETP.EQ.AND P1, PT, R2, RZ, P1 ;  /* 0x000000ff0200720c */ /* 0x000fe20000f22270 */
[----:B--2---:R-:W-:Y:S01]  /*0720*/  IMAD R11, R9, R23, R4 ;  /* 0x00000017090b7224 */ /* 0x004fe200078e0204 */
[----:B------:R-:W-:-:S02]  /*0730*/  ISETP.GE.U32.AND P6, PT, R8, 0x2, PT ;  /* 0x000000020800780c */ /* 0x000fc40003fc6070 */
[----:B------:R-:W-:Y:S02]  /*0740*/  @P4 LEA.HI R0, R19, R19, RZ, 0x1 ;  /* 0x0000001313004211 */ /* 0x000fe400078f08ff */
[----:B------:R-:W-:Y:S02]  /*0750*/  SEL R18, RZ, 0x1, !P1 ;  /* 0x00000001ff127807 */ /* 0x000fe40004800000 */
[----:B------:R-:W-:Y:S02]  /*0760*/  @P4 SHF.R.S32.HI R0, RZ, 0x1, R0 ;  /* 0x00000001ff004819 */ /* 0x000fe40000011400 */
[----:B------:R-:W-:Y:S02]  /*0770*/  SEL R18, R18, 0x2, P6 ;  /* 0x0000000212127807 */ /* 0x000fe40003000000 */
[----:B------:R-:W-:Y:S02]  /*0780*/  @P4 ISETP.NE.AND P5, PT, R0, R11, PT ;  /* 0x0000000b0000420c */ /* 0x000fe40003fa5270 */
[----:B------:R-:W-:Y:S01]  /*0790*/  SEL R11, RZ, 0x1, !P0 ;  /* 0x00000001ff0b7807 */ /* 0x000fe20004000000 */
[----:B------:R0:W2:Y:S01]  /*07a0*/  @!UP1 SYNCS.EXCH.64 URZ, [UR6+0x68], UR4 ;  /* 0x00006804063f95b2 */ /* 0x0000a20008000100 */
[----:B------:R-:W-:Y:S01]  /*07b0*/  @P4 SEL R22, RZ, 0x1, P5 ;  /* 0x00000001ff164807 */ /* 0x000fe20002800000 */
[----:B------:R-:W-:Y:S01]  /*07c0*/  NOP ;  /* 0x0000000000007918 */ /* 0x000fe20000000000 */
[----:B------:R-:W-:-:S02]  /*07d0*/  LOP3.LUT R0, R95, 0x7f, RZ, 0xc0, !PT ;  /* 0x0000007f5f007812 */ /* 0x000fc400078ec0ff */
[----:B------:R-:W-:Y:S01]  /*07e0*/  LOP3.LUT R22, R22, R11, RZ, 0xc0, !PT ;  /* 0x0000000b16167212 */ /* 0x000fe200078ec0ff */
[----:B01----:R-:W-:Y:S06]  /*07f0*/  @!P2 BRA `(.L_x_3) ;  /* 0x000000000008a947 */ /* 0x003fec0003800000 */
[----:B--2-4-:R-:W-:Y:S01]  /*0800*/  UCGABAR_ARV ;  /* 0x00000000000079c7 */ /* 0x014fe20008000000 */
[----:B------:R-:W-:Y:S05]  /*0810*/  BRA `(.L_x_4) ;  /* 0x0000000000047947 */ /* 0x000fea0003800000 */
.L_x_3:
[----:B--2-4-:R-:W-:Y:S01]  /*0820*/  NOP ;  /* 0x0000000000007918 */ /* 0x014fe20000000000 */
.L_x_4:
[----:B------:R-:W0:Y:S01]  /*0830*/  LDC R2, c[0x0][0x65c] ;  /* 0x00019700ff027b82 */ /* 0x000e220000000800 */
[----:B------:R-:W-:Y:S02]  /*0840*/  IMAD.U32 R10, RZ, RZ, UR8 ;  /* 0x00000008ff0a7e24 */ /* 0x000fe4000f8e00ff */
[----:B------:R-:W-:Y:S01]  /*0850*/  IMAD.MOV.U32 R11, RZ, RZ, RZ ;  /* 0x000000ffff0b7224 */ /* 0x000fe200078e00ff */
[----:B0-----:R-:W-:-:S04]  /*0860*/  ISETP.NE.AND P1, PT, R2, 0x1, PT ;  /* 0x000000010200780c */ /* 0x001fc80003f25270 */
[----:B------:R-:W-:-:S09]  /*0870*/  P2R R5, PR, RZ, 0x2 ;  /* 0x00000002ff057803 */ /* 0x000fd20000000000 */
[----:B------:R-:W0:Y:S01]  /*0880*/  @P1 LDC R17, c[0x0][0x10] ;  /* 0x00000400ff111b82 */ /* 0x000e220000000800 */
[----:B------:R-:W-:Y:S02]  /*0890*/  @P1 IMAD.MOV.U32 R5, RZ, RZ, RZ ;  /* 0x000000ffff051224 */ /* 0x000fe400078e00ff */
[----:B------:R-:W-:-:S05]  /*08a0*/  @P1 IMAD.MOV.U32 R15, RZ, RZ, RZ ;  /* 0x000000ffff0f1224 */ /* 0x000fca00078e00ff */
[----:B------:R-:W1:Y:S01]  /*08b0*/  @!P1 LDC R13, c[0x0][0xc] ;  /* 0x00000300ff0d9b82 */ /* 0x000e620000000800 */
[----:B------:R-:W-:Y:S01]  /*08c0*/  ULDC UR4, c[0x0][0xc] ;  /* 0x0000030000047ab9 */ /* 0x000fe20000000800 */
[----:B------:R-:W-:Y:S01]  /*08d0*/  ULDC UR5, c[0x0][0x10] ;  /* 0x0000040000057ab9 */ /* 0x000fe20000000800 */
[----:B------:R-:W-:Y:S01]  /*08e0*/  ULDC UR6, c[0x0][0x14] ;  /* 0x0000050000067ab9 */ /* 0x000fe20000000800 */
[----:B------:R-:W-:-:S04]  /*08f0*/  UIMAD.WIDE.U32 UR4, UR4, UR5, URZ ;  /* 0x00000005040472a5 */ /* 0x000fc8000f8e003f */
[----:B------:R-:W-:Y:S02]  /*0900*/  UIMAD.WIDE.U32 UR38, UR4, UR6, URZ ;  /* 0x00000006042672a5 */ /* 0x000fe4000f8e003f */
[----:B------:R-:W-:-:S04]  /*0910*/  UIMAD UR37, UR5, UR6, URZ ;  /* 0x00000006052572a4 */ /* 0x000fc8000f8e023f */
[----:B------:R-:W-:Y:S01]  /*0920*/  UIADD3 UR37, UR39, UR37, URZ ;  /* 0x0000002527257290 */ /* 0x000fe2000fffe03f */
[----:B0-----:R-:W-:-:S04]  /*0930*/  @P1 IMAD.WIDE.U32 R16, R17, UR8, R4 ;  /* 0x0000000811101c25 */ /* 0x001fc8000f8e0004 */
[----:B------:R-:W-:Y:S02]  /*0940*/  @P1 IMAD.IADD R17, R17, 0x1, R15 ;  /* 0x0000000111111824 */ /* 0x000fe400078e020f */
[----:B-1----:R-:W-:-:S04]  /*0950*/  @!P1 IMAD.WIDE.U32 R10, R4, R13, R10 ;  /* 0x0000000d040a9225 */ /* 0x002fc800078e000a */
[----:B------:R-:W-:Y:S02]  /*0960*/  @!P1 IMAD.MOV.U32 R16, RZ, RZ, R10 ;  /* 0x000000ffff109224 */ /* 0x000fe400078e000a */
[----:B------:R-:W-:Y:S01]  /*0970*/  @!P1 IMAD.MOV.U32 R17, RZ, RZ, R11 ;  /* 0x000000ffff119224 */ /* 0x000fe200078e000b */
[----:B------:R-:W-:Y:S06]  /*0980*/  @!P2 BRA `(.L_x_5) ;  /* 0x00000000000ca947 */ /* 0x000fec0003800000 */
[----:B------:R-:W-:Y:S01]  /*0990*/  UCGABAR_WAIT ;  /* 0x0000000000007dc7 */ /* 0x000fe20008000000 */
[----:B------:R-:W-:Y:S01]  /*09a0*/  CCTL.IVALL ;  /* 0x00000000ff00798f */ /* 0x000fe20002000000 */
[----:B------:R-:W-:Y:S05]  /*09b0*/  BRA `(.L_x_6) ;  /* 0x0000000000047947 */ /* 0x000fea0003800000 */
.L_x_5:
[----:B------:R-:W-:Y:S06]  /*09c0*/  BAR.SYNC.DEFER_BLOCKING 0x0 ;  /* 0x0000000000007b1d */ /* 0x000fec0000010000 */
.L_x_6:
[----:B------:R-:W-:Y:S05]  /*09d0*/  @!P3 BRA `(.L_x_7) ;  /* 0x000000680038b947 */ /* 0x000fea0003800000 */
[----:B------:R-:W-:-:S13]  /*09e0*/  ISETP.GT.U32.AND P0, PT, R8, 0x1, PT ;  /* 0x000000010800780c */ /* 0x000fda0003f04070 */
[----:B------:R-:W-:Y:S05]  /*09f0*/  @P0 EXIT ;  /* 0x000000000000094d */ /* 0x000fea0003800000 */
[----:B------:R-:W-:Y:S01]  /*0a00*/  ULDC.64 UR4, c[0x0][0x650] ;  /* 0x0001940000047ab9 */ /* 0x000fe20000000a00 */
[----:B------:R-:W-:Y:S01]  /*0a10*/  PRMT R3, RZ, 0x7610, R3 ;  /* 0x00007610ff037816 */ /* 0x000fe20000000003 */
[----:B------:R-:W-:Y:S01]  /*0a20*/  IMAD.MOV.U32 R103, RZ, RZ, -0x1 ;  /* 0xffffffffff677424 */ /* 0x000fe200078e00ff */
[----:B------:R-:W-:Y:S01]  /*0a30*/  ISETP.GE.U32.AND P0, PT, R16, UR4, PT ;  /* 0x0000000410007c0c */ /* 0x000fe2000bf06070 */
[----:B------:R-:W-:Y:S02]  /*0a40*/  IMAD.MOV.U32 R100, RZ, RZ, -0x1 ;  /* 0xffffffffff647424 */ /* 0x000fe400078e00ff */
[----:B------:R-:W-:Y:S01]  /*0a50*/  IMAD.MOV.U32 R101, RZ, RZ, -0x1 ;  /* 0xffffffffff657424 */ /* 0x000fe200078e00ff */
[----:B------:R-:W-:-:S13]  /*0a60*/  ISETP.GE.U32.AND.EX P0, PT, R17, UR5, PT, P0 ;  /* 0x0000000511007c0c */ /* 0x000fda000bf06100 */
[----:B------:R-:W-:Y:S05]  /*0a70*/  @P0 BRA `(.L_x_8) ;  /* 0x0000000400280947 */ /* 0x000fea0003800000 */
[----:B------:R-:W0:Y:S01]  /*0a80*/  LDC.64 R24, c[0x0][0x628] ;  /* 0x00018a00ff187b82 */ /* 0x000e220000000a00 */
[----:B------:R-:W-:Y:S02]  /*0a90*/  IMAD.MOV.U32 R10, RZ, RZ, R16 ;  /* 0x000000ffff0a7224 */ /* 0x000fe400078e0010 */
[----:B------:R-:W-:-:S05]  /*0aa0*/  IMAD.MOV.U32 R11, RZ, RZ, R17 ;  /* 0x000000ffff0b7224 */ /* 0x000fca00078e0011 */
[----:B------:R-:W1:Y:S08]  /*0ab0*/  LDC R8, c[0x0][0x630] ;  /* 0x00018c00ff087b82 */ /* 0x000e700000000800 */
[----:B------:R-:W2:Y:S01]  /*0ac0*/  LDC.64 R26, c[0x0][0x620] ;  /* 0x00018800ff1a7b82 */ /* 0x000ea20000000a00 */
[----:B0-----:R-:W-:-:S04]  /*0ad0*/  ISETP.NE.U32.AND P0, PT, R24, RZ, PT ;  /* 0x000000ff1800720c */ /* 0x001fc80003f05070 */
[----:B------:R-:W-:-:S13]  /*0ae0*/  ISETP.NE.AND.EX P0, PT, R25, RZ, PT, P0 ;  /* 0x000000ff1900720c */ /* 0x000fda0003f05300 */
[----:B-12---:R-:W-:Y:S05]  /*0af0*/  @!P0 BRA `(.L_x_9) ;  /* 0x0000000000288947 */ /* 0x006fea0003800000 */
[----:B------:R-:W0:Y:S02]  /*0b00*/  LDC R3, c[0x0][0x634] ;  /* 0x00018d00ff037b82 */ /* 0x000e240000000800 */
[----:B0-----:R-:W-:-:S05]  /*0b10*/  IADD3 R3, P0, R16, R3, RZ ;  /* 0x0000000310037210 */ /* 0x001fca0007f1e0ff */
[----:B------:R-:W-:-:S04]  /*0b20*/  IMAD.X R21, RZ, RZ, R17, P0 ;  /* 0x000000ffff157224 */ /* 0x000fc800000e0611 */
[----:B------:R-:W-:-:S04]  /*0b30*/  IMAD.WIDE.U32 R10, R21, R24, RZ ;  /* 0x00000018150a7225 */ /* 0x000fc800078e00ff */
[----:B------:R-:W-:-:S04]  /*0b40*/  IMAD.WIDE.U32 R12, P0, R3, R25, R10 ;  /* 0x00000019030c7225 */ /* 0x000fc8000780000a */
[----:B------:R-:W-:-:S04]  /*0b50*/  IMAD.WIDE.U32 R10, R3, R24, RZ ;  /* 0x00000018030a7225 */ /* 0x000fc800078e00ff */
[----:B------:R-:W-:Y:S01]  /*0b60*/  IMAD.X R15, RZ, RZ, RZ, P0 ;  /* 0x000000ffff0f7224 */ /* 0x000fe200000e06ff */
[----:B------:R-:W-:Y:S01]  /*0b70*/  IADD3 RZ, P0, R11, R12, RZ ;  /* 0x0000000c0bff7210 */ /* 0x000fe20007f1e0ff */
[----:B------:R-:W-:-:S04]  /*0b80*/  IMAD.MOV.U32 R14, RZ, RZ, R13 ;  /* 0x000000ffff0e7224 */ /* 0x000fc800078e000d */
[----:B------:R-:W-:-:S08]  /*0b90*/  IMAD.WIDE.U32.X R10, R21, R25, R14, P0 ;  /* 0x00000019150a7225 */ /* 0x000fd000000e040e */
.L_x_9:
[----:B------:R-:W0:Y:S01]  /*0ba0*/  LDC.64 R30, c[0x0][0x640] ;  /* 0x00019000ff1e7b82 */ /* 0x000e220000000a00 */
[-CC-:B------:R-:W-:Y:S01]  /*0bb0*/  SHF.R.U64 R101, R10, R8.reuse, R11.reuse ;  /* 0x000000080a657219 */ /* 0x180fe2000000120b */
[----:B------:R-:W-:Y:S01]  /*0bc0*/  IMAD R29, R9, R23, R4 ;  /* 0x00000017091d7224 */ /* 0x000fe200078e0204 */
[----:B------:R-:W-:Y:S01]  /*0bd0*/  SHF.R.U32.HI R3, RZ, R8, R11 ;  /* 0x00000008ff037219 */ /* 0x000fe2000001160b */
[----:B------:R-:W-:Y:S01]  /*0be0*/  IMAD.MOV.U32 R23, RZ, RZ, 0x1 ;  /* 0x00000001ff177424 */ /* 0x000fe200078e00ff */
[----:B------:R-:W-:-:S03]  /*0bf0*/  IADD3 R5, P0, RZ, -R101, RZ ;  /* 0x80000065ff057210 */ /* 0x000fc60007f1e0ff */
[----:B------:R-:W1:Y:S02]  /*0c00*/  LDC R12, c[0x0][0x618] ;  /* 0x00018600ff0c7b82 */ /* 0x000e640000000800 */
[----:B------:R-:W-:Y:S02]  /*0c10*/  IMAD.X R3, RZ, RZ, ~R3, P0 ;  /* 0x000000ffff037224 */ /* 0x000fe400000e0e03 */
[----:B------:R-:W-:-:S04]  /*0c20*/  IMAD.WIDE.U32 R10, R5, R26, R16 ;  /* 0x0000001a050a7225 */ /* 0x000fc800078e0010 */
[----:B------:R-:W2:Y:S01]  /*0c30*/  LDC R20, c[0x0][0x608] ;  /* 0x00018200ff147b82 */ /* 0x000ea20000000800 */
[----:B------:R-:W-:Y:S02]  /*0c40*/  IMAD R8, R3, R26, RZ ;  /* 0x0000001a03087224 */ /* 0x000fe400078e02ff */
[----:B------:R-:W-:Y:S02]  /*0c50*/  IMAD.MOV.U32 R3, RZ, RZ, -0x1 ;  /* 0xffffffffff037424 */ /* 0x000fe400078e00ff */
[----:B------:R-:W-:-:S03]  /*0c60*/  IMAD R5, R5, R27, R8 ;  /* 0x0000001b05057224 */ /* 0x000fc600078e0208 */
[----:B------:R-:W3:Y:S01]  /*0c70*/  LDC R28, c[0x0][0x658] ;  /* 0x00019600ff1c7b82 */ /* 0x000ee20000000800 */
[----:B------:R-:W-:Y:S01]  /*0c80*/  IMAD.IADD R5, R11, 0x1, R5 ;  /* 0x000000010b057824 */ /* 0x000fe200078e0205 */
[----:B0-----:R-:W-:-:S04]  /*0c90*/  ISETP.NE.U32.AND P0, PT, R30, RZ, PT ;  /* 0x000000ff1e00720c */ /* 0x001fc80003f05070 */
[----:B------:R-:W-:Y:S02]  /*0ca0*/  ISETP.NE.AND.EX P0, PT, R31, RZ, PT, P0 ;  /* 0x000000ff1f00720c */ /* 0x000fe40003f05300 */
[----:B------:R-:W0:Y:S01]  /*0cb0*/  LDC R24, c[0x0][0x600] ;  /* 0x00018000ff187b82 */ /* 0x000e220000000800 */
[-CC-:B-1----:R-:W-:Y:S02]  /*0cc0*/  SHF.R.U64 R14, R10, R12.reuse, R5.reuse ;  /* 0x0000000c0a0e7219 */ /* 0x182fe40000001205 */
[----:B------:R-:W-:-:S05]  /*0cd0*/  SHF.R.U32.HI R5, RZ, R12, R5 ;  /* 0x0000000cff057219 */ /* 0x000fca0000011605 */
[----:B------:R-:W1:Y:S01]  /*0ce0*/  LDC R15, c[0x0][0x648] ;  /* 0x00019200ff0f7b82 */ /* 0x000e620000000800 */
[-CC-:B--2---:R-:W-:Y:S02]  /*0cf0*/  SHF.R.U64 R27, R14, R20.reuse, R5.reuse ;  /* 0x000000140e1b7219 */ /* 0x184fe40000001205 */
[----:B------:R-:W-:-:S05]  /*0d00*/  SHF.R.U32.HI R5, RZ, R20, R5 ;  /* 0x00000014ff057219 */ /* 0x000fca0000011605 */
[----:B------:R-:W2:Y:S01]  /*0d10*/  LDC R21, c[0x0][0x638] ;  /* 0x00018e00ff157b82 */ /* 0x000ea20000000800 */
[-CC-:B---3--:R-:W-:Y:S02]  /*0d20*/  SHF.R.U64 R20, R27, R28.reuse, R5.reuse ;  /* 0x0000001c1b147219 */ /* 0x188fe40000001205 */
[-C--:B------:R-:W-:Y:S02]  /*0d30*/  SHF.L.U32 R3, R3, R28.reuse, RZ ;  /* 0x0000001c03037219 */ /* 0x080fe400000006ff */
[----:B------:R-:W-:Y:S01]  /*0d40*/  SHF.R.U32.HI R5, RZ, R28, R5 ;  /* 0x0000001cff057219 */ /* 0x000fe20000011605 */
[----:B------:R-:W-:Y:S01]  /*0d50*/  IMAD.MOV.U32 R4, RZ, RZ, R20 ;  /* 0x000000ffff047224 */ /* 0x000fe200078e0014 */
[----:B------:R-:W-:Y:S01]  /*0d60*/  LOP3.LUT R12, RZ, R3, RZ, 0x33, !PT ;  /* 0x00000003ff0c7212 */ /* 0x000fe200078e33ff */
[----:B------:R-:W3:Y:S01]  /*0d70*/  LDC R25, c[0x0][0x610] ;  /* 0x00018400ff197b82 */ /* 0x000ee20000000800 */
[----:B------:R-:W-:Y:S05]  /*0d80*/  @!P0 BRA `(.L_x_10) ;  /* 0x0000000000288947 */ /* 0x000fea0003800000 */
[----:B------:R-:W4:Y:S02]  /*0d90*/  LDC R3, c[0x0][0x64c] ;  /* 0x00019300ff037b82 */ /* 0x000f240000000800 */
[----:B----4-:R-:W-:-:S05]  /*0da0*/  IADD3 R3, P0, R20, R3, RZ ;  /* 0x0000000314037210 */ /* 0x010fca0007f1e0ff */
        /* <DEDUP_REMOVED lines=8> */
.L_x_10:
[----:B-1----:R-:W-:Y:S01]  /*0e30*/  SHF.R.U64 R4, R4, R15, R5 ;  /* 0x0000000f04047219 */ /* 0x002fe20000001205 */
[----:B0-----:R-:W-:Y:S01]  /*0e40*/  VIADD R5, R24, 0xffffffff ;  /* 0xffffffff18057836 */ /* 0x001fe20000000000 */
[----:B------:R-:W-:Y:S02]  /*0e50*/  SHF.L.U32 R3, R23, R28, RZ ;  /* 0x0000001c17037219 */ /* 0x000fe400000006ff */
[----:B------:R-:W-:Y:S01]  /*0e60*/  LOP3.LUT R12, R27, R12, RZ, 0xc0, !PT ;  /* 0x0000000c1b0c7212 */ /* 0x000fe200078ec0ff */
[----:B------:R-:W-:Y:S01]  /*0e70*/  IMAD.MOV R8, RZ, RZ, -R4 ;  /* 0x000000ffff087224 */ /* 0x000fe200078e0a04 */
[----:B------:R-:W-:Y:S02]  /*0e80*/  SEL R6, R6, R29, !P1 ;  /* 0x0000001d06067207 */ /* 0x000fe40004800000 */
[----:B------:R-:W-:Y:S01]  /*0e90*/  LOP3.LUT R5, R14, R5, RZ, 0xc0, !PT ;  /* 0x000000050e057212 */ /* 0x000fe200078ec0ff */
[----:B------:R-:W-:Y:S02]  /*0ea0*/  IMAD R9, R3, R4, R12 ;  /* 0x0000000403097224 */ /* 0x000fe400078e020c */
[----:B--2---:R-:W-:-:S02]  /*0eb0*/  IMAD R3, R8, R21, R20 ;  /* 0x0000001508037224 */ /* 0x004fc400078e0214 */
[----:B---3--:R-:W-:Y:S02]  /*0ec0*/  IMAD R6, R9, R25, R6 ;  /* 0x0000001909067224 */ /* 0x008fe400078e0206 */
[----:B------:R-:W-:Y:S02]  /*0ed0*/  IMAD R103, R3, R24, R5 ;  /* 0x0000001803677224 */ /* 0x000fe400078e0205 */
[----:B------:R-:W-:-:S03]  /*0ee0*/  IMAD.MOV.U32 R4, RZ, RZ, 0x1 ;  /* 0x00000001ff047424 */ /* 0x000fc600078e00ff */
[----:B------:R-:W-:Y:S02]  /*0ef0*/  SEL R100, R103, R6, !P1 ;  /* 0x0000000667647207 */ /* 0x000fe40004800000 */
[----:B------:R-:W-:Y:S02]  /*0f00*/  PRMT R3, R4, 0x7610, R3 ;  /* 0x0000761004037816 */ /* 0x000fe40000000003 */
[----:B------:R-:W-:-:S07]  /*0f10*/  SEL R103, R6, R103, !P1 ;  /* 0x0000006706677207 */ /* 0x000fce0004800000 */
.L_x_8:
[----:B------:R-:W-:-:S08]  /*0f20*/  NOP ;  /* 0x0000000000007918 */ /* 0x000fd00000000000 */
[----:B------:R-:W0:Y:S02]  /*0f30*/  USETMAXREG.TRY_ALLOC.CTAPOOL UP0, 0xe8 ;  /* 0x000000e8000079c8 */ /* 0x000e240008000600 */
[----:B0-----:R-:W-:-:S13]  /*0f40*/  PLOP3.LUT P0, PT, PT, PT, UP0, 0x80, 0x0 ;  /* 0x000000000000781c */ /* 0x001fda0003f0f008 */
[----:B------:R-:W-:Y:S05]  /*0f50*/  @!P0 BRA `(.L_x_8) ;  /* 0xfffffffc00f08947 */ /* 0x000fea000383ffff */
[----:B------:R-:W-:Y:S01]  /*0f60*/  ULDC.64 UR4, c[0x0][0x598] ;  /* 0x0001660000047ab9 */ /* 0x000fe20000000a00 */
[----:B------:R-:W-:Y:S01]  /*0f70*/  ULDC.64 UR40, c[0x0][0x208] ;  /* 0x0000820000287ab9 */ /* 0x000fe20000000a00 */
[----:B------:R-:W-:-:S04]  /*0f80*/  ISETP.NE.U32.AND P0, PT, RZ, UR4, PT ;  /* 0x00000004ff007c0c */ /* 0x000fc8000bf05070 */
[----:B------:R-:W-:-:S13]  /*0f90*/  ISETP.NE.AND.EX P0, PT, RZ, UR5, PT, P0 ;  /* 0x00000005ff007c0c */ /* 0x000fda000bf05300 */
[----:B------:R-:W-:Y:S05]  /*0fa0*/  @!P0 BRA `(.L_x_11) ;  /* 0x00000000001c8947 */ /* 0x000fea0003800000 */
[----:B------:R-:W0:Y:S02]  /*0fb0*/  LDC.64 R4, c[0x0][0x598] ;  /* 0x00016600ff047b82 */ /* 0x000e240000000a00 */
[----:B0-----:R-:W2:Y:S02]  /*0fc0*/  LDG.E.64 R4, desc[UR40][R4.64] ;  /* 0x0000002804047981 */ /* 0x001ea4000c1e1b00 */
[----:B--2---:R-:W-:-:S04]  /*0fd0*/  ISETP.NE.U32.AND P0, PT, R4, RZ, PT ;  /* 0x000000ff0400720c */ /* 0x004fc80003f05070 */
[----:B------:R-:W-:-:S13]  /*0fe0*/  ISETP.NE.AND.EX P0, PT, R5, RZ, PT, P0 ;  /* 0x000000ff0500720c */ /* 0x000fda0003f05300 */
[----:B------:R-:W-:Y:S05]  /*0ff0*/  @!P0 BRA `(.L_x_11) ;  /* 0x0000000000088947 */ /* 0x000fea0003800000 */
[----:B------:R0:W5:Y:S01]  /*1000*/  LD.E R23, desc[UR40][R4.64] ;  /* 0x0000002804177980 */ /* 0x000162000c101900 */
[----:B------:R-:W-:Y:S05]  /*1010*/  BRA `(.L_x_12) ;  /* 0x0000000000247947 */ /* 0x000fea0003800000 */
.L_x_11:
[----:B------:R-:W-:Y:S02]  /*1020*/  ULDC.64 UR4, c[0x0][0x588] ;  /* 0x0001620000047ab9 */ /* 0x000fe40000000a00 */
[----:B------:R-:W-:-:S04]  /*1030*/  ISETP.NE.U32.AND P0, PT, RZ, UR4, PT ;  /* 0x00000004ff007c0c */ /* 0x000fc8000bf05070 */
[----:B------:R-:W-:-:S13]  /*1040*/  ISETP.NE.AND.EX P0, PT, RZ, UR5, PT, P0 ;  /* 0x00000005ff007c0c */ /* 0x000fda000bf05300 */
[----:B------:R-:W-:Y:S05]  /*1050*/  @!P0 BRA `(.L_x_13) ;  /* 0x00000000000c8947 */ /* 0x000fea0003800000 */
[----:B------:R-:W0:Y:S02]  /*1060*/  LDC.64 R4, c[0x0][0x588] ;  /* 0x00016200ff047b82 */ /* 0x000e240000000a00 */
[----:B0-----:R1:W5:Y:S01]  /*1070*/  LDG.E R23, desc[UR40][R4.64] ;  /* 0x0000002804177981 */ /* 0x001362000c1e1900 */
[----:B------:R-:W-:Y:S05]  /*1080*/  BRA `(.L_x_12) ;  /* 0x0000000000087947 */ /* 0x000fea0003800000 */
.L_x_13:
[----:B------:R-:W-:Y:S02]  /*1090*/  ULDC UR4, c[0x0][0x580] ;  /* 0x0001600000047ab9 */ /* 0x000fe40000000800 */
[----:B------:R-:W-:-:S07]  /*10a0*/  IMAD.U32 R23, RZ, RZ, UR4 ;  /* 0x00000004ff177e24 */ /* 0x000fce000f8e00ff */
.L_x_12:
[----:B------:R-:W-:Y:S02]  /*10b0*/  ULDC.64 UR4, c[0x0][0x5a0] ;  /* 0x0001680000047ab9 */ /* 0x000fe40000000a00 */
[----:B------:R-:W-:-:S04]  /*10c0*/  ISETP.NE.U32.AND P0, PT, RZ, UR4, PT ;  /* 0x00000004ff007c0c */ /* 0x000fc8000bf05070 */
[----:B------:R-:W-:-:S13]  /*10d0*/  ISETP.NE.AND.EX P0, PT, RZ, UR5, PT, P0 ;  /* 0x00000005ff007c0c */ /* 0x000fda000bf05300 */
[----:B------:R-:W-:Y:S05]  /*10e0*/  @!P0 BRA `(.L_x_14) ;  /* 0x00000000001c8947 */ /* 0x000fea0003800000 */
[----:B01----:R-:W0:Y:S02]  /*10f0*/  LDC.64 R4, c[0x0][0x5a0] ;  /* 0x00016800ff047b82 */ /* 0x003e240000000a00 */
[----:B0-----:R-:W2:Y:S02]  /*1100*/  LDG.E.64 R4, desc[UR40][R4.64] ;  /* 0x0000002804047981 */ /* 0x001ea4000c1e1b00 */
[----:B--2---:R-:W-:-:S04]  /*1110*/  ISETP.NE.U32.AND P0, PT, R4, RZ, PT ;  /* 0x000000ff0400720c */ /* 0x004fc80003f05070 */
[----:B------:R-:W-:-:S13]  /*1120*/  ISETP.NE.AND.EX P0, PT, R5, RZ, PT, P0 ;  /* 0x000000ff0500720c */ /* 0x000fda0003f05300 */
[----:B------:R-:W-:Y:S05]  /*1130*/  @!P0 BRA `(.L_x_14) ;  /* 0x0000000000088947 */ /* 0x000fea0003800000 */
[----:B------:R0:W5:Y:S01]  /*1140*/  LD.E R90, desc[UR40][R4.64] ;  /* 0x00000028045a7980 */ /* 0x000162000c101900 */
[----:B------:R-:W-:Y:S05]  /*1150*/  BRA `(.L_x_15) ;  /* 0x0000000000247947 */ /* 0x000fea0003800000 */
.L_x_14:
[----:B------:R-:W-:Y:S02]  /*1160*/  ULDC.64 UR4, c[0x0][0x590] ;  /* 0x0001640000047ab9 */ /* 0x000fe40000000a00 */
[----:B------:R-:W-:-:S04]  /*1170*/  ISETP.NE.U32.AND P0, PT, RZ, UR4, PT ;  /* 0x00000004ff007c0c */ /* 0x000fc8000bf05070 */
[----:B------:R-:W-:-:S13]  /*1180*/  ISETP.NE.AND.EX P0, PT, RZ, UR5, PT, P0 ;  /* 0x00000005ff007c0c */ /* 0x000fda000bf05300 */
[----:B------:R-:W-:Y:S05]  /*1190*/  @!P0 BRA `(.L_x_16) ;  /* 0x00000000000c8947 */ /* 0x000fea0003800000 */
[----:B------:R-:W2:Y:S02]  /*11a0*/  LDC.64 R90, c[0x0][0x590] ;  /* 0x00016400ff5a7b82 */ /* 0x000ea40000000a00 */
[----:B--2---:R2:W5:Y:S01]  /*11b0*/  LDG.E R90, desc[UR40][R90.64] ;  /* 0x000000285a5a7981 */ /* 0x004562000c1e1900 */
[----:B------:R-:W-:Y:S05]  /*11c0*/  BRA `(.L_x_15) ;  /* 0x0000000000087947 */ /* 0x000fea0003800000 */
.L_x_16:
[----:B------:R-:W-:Y:S02]  /*11d0*/  ULDC UR4, c[0x0][0x584] ;  /* 0x0001610000047ab9 */ /* 0x000fe40000000800 */
[----:B------:R-:W-:-:S07]  /*11e0*/  IMAD.U32 R90, RZ, RZ, UR4 ;  /* 0x00000004ff5a7e24 */ /* 0x000fce000f8e00ff */
.L_x_15:
[----:B------:R-:W-:-:S13]  /*11f0*/  LOP3.LUT P0, RZ, R3, 0xff, RZ, 0xc0, !PT ;  /* 0x000000ff03ff7812 */ /* 0x000fda000780c0ff */
[----:B------:R-:W-:Y:S05]  /*1200*/  @!P0 EXIT ;  /* 0x000000000000894d */ /* 0x000fea0003800000 */
[----:B------:R-:W3:Y:S01]  /*1210*/  LDC R93, c[0x0][0x658] ;  /* 0x00019600ff5d7b82 */ /* 0x000ee20000000800 */
[----:B------:R-:W-:Y:S01]  /*1220*/  LOP3.LUT R7, R7, 0x1, RZ, 0xc0, !PT ;  /* 0x0000000107077812 */ /* 0x000fe200078ec0ff */
[----:B------:R-:W-:Y:S01]  /*1230*/  ULDC.64 UR6, c[0x0][0x288] ;  /* 0x0000a20000067ab9 */ /* 0x000fe20000000a00 */
[----:B------:R-:W-:Y:S01]  /*1240*/  SHF.R.U32.HI R3, RZ, 0x2, R95 ;  /* 0x00000002ff037819 */ /* 0x000fe2000001165f */
[----:B------:R-:W-:Y:S01]  /*1250*/  UIADD3 UR4, UR7, 0x7f, URZ ;  /* 0x0000007f07047890 */ /* 0x000fe2000fffe03f */
[----:B------:R-:W-:Y:S01]  /*1260*/  SHF.R.U32.HI R0, RZ, 0x1, R0 ;  /* 0x00000001ff007819 */ /* 0x000fe20000011600 */
[----:B------:R-:W-:Y:S01]  /*1270*/  IMAD.SHL.U32 R88, R7, 0x40, RZ ;  /* 0x0000004007587824 */ /* 0x000fe200078e00ff */
[----:B------:R-:W-:Y:S01]  /*1280*/  LOP3.LUT R3, R3, 0x7, RZ, 0xc0, !PT ;  /* 0x0000000703037812 */ /* 0x000fe200078ec0ff */
[----:B------:R-:W4:Y:S01]  /*1290*/  LDC.64 R8, c[0x0][0x5c8] ;  /* 0x00017200ff087b82 */ /* 0x000f220000000a00 */
[----:B------:R-:W-:Y:S01]  /*12a0*/  USHF.R.S32.HI UR5, URZ, 0x1f, UR4 ;  /* 0x0000001f3f057899 */ /* 0x000fe20008011404 */
[----:B------:R-:W-:Y:S01]  /*12b0*/  LOP3.LUT R0, R0, 0x30, RZ, 0xc0, !PT ;  /* 0x0000003000007812 */ /* 0x000fe200078ec0ff */
[----:B------:R-:W-:Y:S01]  /*12c0*/  IMAD.MOV.U32 R6, RZ, RZ, 0x1 ;  /* 0x00000001ff067424 */ /* 0x000fe200078e00ff */
[--C-:B------:R-:W-:Y:S01]  /*12d0*/  LOP3.LUT R88, R88, 0x40, R3.reuse, 0xe2, !PT ;  /* 0x0000004058587812 */ /* 0x100fe200078ee203 */
[----:B------:R-:W-:Y:S01]  /*12e0*/  ULEA.HI UR5, UR5, UR4, URZ, 0x7 ;  /* 0x0000000405057291 */ /* 0x000fe2000f8f383f */
[-C--:B01----:R-:W-:Y:S01]  /*12f0*/  IADD3 R4, RZ, -R0.reuse, -R3 ;  /* 0x80000000ff047210 */ /* 0x083fe20007ffe803 */
[----:B------:R-:W-:Y:S01]  /*1300*/  IMAD.U32 R5, RZ, RZ, UR6 ;  /* 0x00000006ff057e24 */ /* 0x000fe2000f8e00ff */
[----:B------:R-:W0:Y:S01]  /*1310*/  LDC R97, c[0x0][0x600] ;  /* 0x00018000ff617b82 */ /* 0x000e220000000800 */
[----:B------:R-:W-:Y:S01]  /*1320*/  LOP3.LUT R88, R88, R0, RZ, 0xfc, !PT ;  /* 0x0000000058587212 */ /* 0x000fe200078efcff */
[----:B------:R-:W-:Y:S01]  /*1330*/  IMAD.MOV.U32 R0, RZ, RZ, -0x1 ;  /* 0xffffffffff007424 */ /* 0x000fe200078e00ff */
[----:B------:R-:W-:Y:S01]  /*1340*/  USHF.R.S32.HI UR43, URZ, 0x7, UR5 ;  /* 0x000000073f2b7899 */ /* 0x000fe20008011405 */
[----:B------:R-:W-:Y:S01]  /*1350*/  LOP3.LUT R94, R95, 0x3, RZ, 0xc0, !PT ;  /* 0x000000035f5e7812 */ /* 0x000fe200078ec0ff */
[----:B------:R-:W-:Y:S01]  /*1360*/  IMAD R4, R7, -0x40, R4 ;  /* 0xffffffc007047824 */ /* 0x000fe200078e0204 */
[C---:B------:R-:W-:Y:S01]  /*1370*/  LOP3.LUT R96, R95.reuse, 0x80, RZ, 0xc0, !PT ;  /* 0x000000805f607812 */ /* 0x040fe200078ec0ff */
[----:B------:R-:W-:Y:S01]  /*1380*/  UISETP.LT.AND UP0, UPT, UR43, 0x1, UPT ;  /* 0x000000012b00788c */ /* 0x000fe2000bf01270 */
[-C--:B---3--:R-:W-:Y:S01]  /*1390*/  SHF.L.U32 R0, R0, R93.reuse, RZ ;  /* 0x0000005d00007219 */ /* 0x088fe200000006ff */
[----:B------:R-:W-:Y:S01]  /*13a0*/  ULDC UR4, c[0x0][0x284] ;  /* 0x0000a10000047ab9 */ /* 0x000fe20000000800 */
[----:B------:R-:W-:Y:S01]  /*13b0*/  IMAD R94, R94, -0x2, R5 ;  /* 0xfffffffe5e5e7824 */ /* 0x000fe200078e0205 */
[----:B------:R-:W-:Y:S01]  /*13c0*/  USEL UR44, UR43, 0x1, UP0 ;  /* 0x000000012b2c7887 */ /* 0x000fe20008000000 */
[----:B------:R-:W-:Y:S01]  /*13d0*/  SHF.L.U32 R93, R6, R93, RZ ;  /* 0x0000005d065d7219 */ /* 0x000fe200000006ff */
[----:B------:R-:W-:Y:S01]  /*13e0*/  IMAD.SHL.U32 R95, R95, 0x2, RZ ;  /* 0x000000025f5f7824 */ /* 0x000fe200078e00ff */
[----:B------:R-:W-:Y:S01]  /*13f0*/  LOP3.LUT R102, R18, 0x1, RZ, 0xfc, !PT ;  /* 0x0000000112667812 */ /* 0x000fe200078efcff */
[----:B------:R-:W-:Y:S01]  /*1400*/  VIADD R99, R4, UR4 ;  /* 0x0000000404637c36 */ /* 0x000fe20008000000 */
[C---:B----4-:R-:W-:Y:S01]  /*1410*/  SHF.L.U64.HI R92, R8.reuse, 0x3, R9 ;  /* 0x00000003085c7819 */ /* 0x050fe20000010209 */
[----:B--2---:R-:W-:Y:S01]  /*1420*/  IMAD.SHL.U32 R91, R8, 0x8, RZ ;  /* 0x00000008085b7824 */ /* 0x004fe200078e00ff */
[----:B------:R-:W-:Y:S01]  /*1430*/  SHF.R.U32.HI R96, RZ, 0x7, R96 ;  /* 0x00000007ff607819 */ /* 0x000fe20000011660 */
[----:B------:R-:W-:Y:S01]  /*1440*/  IMAD.MOV.U32 R89, RZ, RZ, RZ ;  /* 0x000000ffff597224 */ /* 0x000fe200078e00ff */
[----:B------:R-:W-:Y:S01]  /*1450*/  LOP3.LUT R98, RZ, R0, RZ, 0x33, !PT ;  /* 0x00000000ff627212 */ /* 0x000fe200078e33ff */
[----:B------:R-:W-:Y:S01]  /*1460*/  UIADD3 UR44, UR43, -UR44, URZ ;  /* 0x8000002c2b2c7290 */ /* 0x000fe2000fffe03f */
[----:B------:R-:W-:Y:S01]  /*1470*/  UMOV UR36, URZ ;  /* 0x0000003f00247c82 */ /* 0x000fe20008000000 */
[----:B0-----:R-:W-:Y:S01]  /*1480*/  VIADD R97, R97, 0xffffffff ;  /* 0xffffffff61617836 */ /* 0x001fe20000000000 */
[----:B------:R-:W-:-:S09]  /*1490*/  UMOV UR42, URZ ;  /* 0x0000003f002a7c82 */ /* 0x000fd20008000000 */
.L_x_162:
[----:B0-----:R-:W0:Y:S01]  /*14a0*/  SHFL.IDX PT, R0, R96, RZ, 0x1f ;  /* 0x00001fff60007589 */ /* 0x001e2200000e0000 */
[----:B-1----:R-:W1:Y:S01]  /*14b0*/  S2UR UR7, SR_CgaCtaId ;  /* 0x00000000000779c3 */ /* 0x002e620000008800 */
[----:B------:R-:W-:Y:S01]  /*14c0*/  UMOV UR6, 0x400 ;  /* 0x0000040000067882 */ /* 0x000fe20000000000 */
[----:B0-----:R-:W-:Y:S01]  /*14d0*/  R2UR UR4, R0 ;  /* 0x00000000000472ca */ /* 0x001fe200000e0000 */
[----:B-1----:R-:W-:-:S12]  /*14e0*/  ULEA UR6, UR7, UR6, 0x18 ;  /* 0x0000000607067291 */ /* 0x002fd8000f8ec03f */
[----:B------:R-:W-:-:S04]  /*14f0*/  ULEA.HI UR5, UR4, UR4, URZ, 0x1 ;  /* 0x0000000404057291 */ /* 0x000fc8000f8f083f */
[----:B------:R-:W-:-:S04]  /*1500*/  ULOP3.LUT UR5, UR5, 0x7fffe, URZ, 0xc0, !UPT ;  /* 0x0007fffe05057892 */ /* 0x000fc8000f8ec03f */
[----:B------:R-:W-:-:S03]  /*1510*/  UIADD3 UR5, UR4, -UR5, URZ ;  /* 0x8000000504057290 */ /* 0x000fc6000fffe03f */
[----:B------:R-:W-:Y:S01]  /*1520*/  ULDC UR4, c[0x0][0x28c] ;  /* 0x0000a30000047ab9 */ /* 0x000fe20000000800 */
[----:B------:R-:W-:Y:S01]  /*1530*/  ULEA UR5, UR5, UR6, 0xd ;  /* 0x0000000605057291 */ /* 0x000fe2000f8e683f */
[----:B------:R-:W-:-:S03]  /*1540*/  ISETP.LT.AND P0, PT, RZ, UR4, PT ;  /* 0x00000004ff007c0c */ /* 0x000fc6000bf01270 */
[----:B------:R-:W-:-:S04]  /*1550*/  UIADD3 UR5, UR5, 0x100, URZ ;  /* 0x0000010005057890 */ /* 0x000fc8000fffe03f */
[----:B------:R-:W-:-:S04]  /*1560*/  USHF.R.U32.HI UR5, URZ, 0x4, UR5 ;  /* 0x000000043f057899 */ /* 0x000fc80008011605 */
[----:B------:R-:W-:-:S04]  /*1570*/  ULOP3.LUT UR5, UR5, 0x3fff, URZ, 0xc0, !UPT ;  /* 0x00003fff05057892 */ /* 0x000fc8000f8ec03f */
[----:B------:R-:W-:Y:S01]  /*1580*/  ULOP3.LUT UR45, UR5, 0x10000, URZ, 0xfc, !UPT ;  /* 0x00010000052d7892 */ /* 0x000fe2000f8efc3f */
[----:B---345:R-:W-:Y:S11]  /*1590*/  @P0 BRA `(.L_x_17) ;  /* 0x0000000000400947 */ /* 0x038ff60003800000 */
[----:B------:R-:W-:Y:S01]  /*15a0*/  MOV R0, 0x0 ;  /* 0x0000000000007802 */ /* 0x000fe20000000f00 */
[----:B------:R-:W-:Y:S01]  /*15b0*/  ULDC.64 UR4, c[0x4][0x68] ;  /* 0x01001a0000047ab9 */ /* 0x000fe20000000a00 */
[----:B------:R-:W-:Y:S01]  /*15c0*/  ULDC.64 UR6, c[0x4][0x8] ;  /* 0x0100020000067ab9 */ /* 0x000fe20000000a00 */
[----:B------:R-:W-:Y:S01]  /*15d0*/  IMAD.U32 R4, RZ, RZ, UR4 ;  /* 0x00000004ff047e24 */ /* 0x000fe2000f8e00ff */
[----:B------:R0:W1:Y:S01]  /*15e0*/  LDC.64 R14, c[0x4][R0] ;  /* 0x01000000000e7b82 */ /* 0x0000620000000a00 */
[----:B------:R-:W-:Y:S01]  /*15f0*/  IMAD.U32 R5, RZ, RZ, UR5 ;  /* 0x00000005ff057e24 */ /* 0x000fe2000f8e00ff */
[----:B------:R-:W-:Y:S01]  /*1600*/  ULDC.64 UR4, c[0x4][0x70] ;  /* 0x01001c0000047ab9 */ /* 0x000fe20000000a00 */
[----:B------:R-:W-:Y:S02]  /*1610*/  IMAD.U32 R10, RZ, RZ, UR6 ;  /* 0x00000006ff0a7e24 */ /* 0x000fe4000f8e00ff */
[----:B------:R-:W-:Y:S02]  /*1620*/  IMAD.U32 R6, RZ, RZ, UR4 ;  /* 0x00000004ff067e24 */ /* 0x000fe4000f8e00ff */
[----:B------:R-:W-:-:S02]  /*1630*/  IMAD.U32 R7, RZ, RZ, UR5 ;  /* 0x00000005ff077e24 */ /* 0x000fc4000f8e00ff */
[----:B------:R-:W-:Y:S02]  /*1640*/  IMAD.U32 R11, RZ, RZ, UR7 ;  /* 0x00000007ff0b7e24 */ /* 0x000fe4000f8e00ff */
[----:B------:R-:W-:Y:S02]  /*1650*/  IMAD.MOV.U32 R8, RZ, RZ, 0x1e1 ;  /* 0x000001e1ff087424 */ /* 0x000fe400078e00ff */
[----:B------:R-:W-:Y:S02]  /*1660*/  IMAD.MOV.U32 R12, RZ, RZ, 0x1 ;  /* 0x00000001ff0c7424 */ /* 0x000fe400078e00ff */
[----:B0-----:R-:W-:-:S07]  /*1670*/  IMAD.MOV.U32 R13, RZ, RZ, RZ ;  /* 0x000000ffff0d7224 */ /* 0x001fce00078e00ff */
[----:B------:R-:W-:-:S07]  /*1680*/  LEPC R20, `(.L_x_17) ;  /* 0x000000001014794e */ /* 0x000fce0000000000 */
[----:B-1---5:R-:W-:Y:S05]  /*1690*/  CALL.ABS.NOINC R14 ;  /* 0x000000000e007343 */ /* 0x022fea0003c00000 */
.L_x_17:
[----:B------:R-:W-:-:S13]  /*16a0*/  ISETP.NE.AND P0, PT, R102, 0x3, PT ;  /* 0x000000036600780c */ /* 0x000fda0003f05270 */
[----:B------:R-:W-:Y:S05]  /*16b0*/  @!P0 BRA `(.L_x_18) ;  /* 0x0000000000048947 */ /* 0x000fea0003800000 */
[----:B------:R-:W-:Y:S01]  /*16c0*/  BPT.TRAP 0x1 ;  /* 0x000000040000795c */ /* 0x000fe20000300000 */
.L_x_18:
[----:B------:R-:W0:Y:S01]  /*16d0*/  S2UR UR5, SR_CgaCtaId ;  /* 0x00000000000579c3 */ /* 0x000e220000008800 */
[----:B------:R-:W-:Y:S01]  /*16e0*/  UMOV UR4, 0x400 ;  /* 0x0000040000047882 */ /* 0x000fe20000000000 */
[----:B------:R-:W-:Y:S02]  /*16f0*/  IMAD.U32 R0, RZ, RZ, UR36 ;  /* 0x00000024ff007e24 */ /* 0x000fe4000f8e00ff */
[----:B------:R-:W-:-:S03]  /*1700*/  IMAD.U32 R3, RZ, RZ, UR42 ;  /* 0x0000002aff037e24 */ /* 0x000fc6000f8e00ff */
[----:B------:R-:W-:Y:S01]  /*1710*/  SHF.L.U32 R0, R0, 0x1f, RZ ;  /* 0x0000001f00007819 */ /* 0x000fe200000006ff */
[----:B0-----:R-:W-:-:S06]  /*1720*/  ULEA UR4, UR5, UR4, 0x18 ;  /* 0x0000000405047291 */ /* 0x001fcc000f8ec03f */
[----:B------:R-:W-:-:S04]  /*1730*/  IMAD.U32 R6, RZ, RZ, UR4 ;  /* 0x00000004ff067e24 */ /* 0x000fc8000f8e00ff */
[----:B------:R-:W-:-:S04]  /*1740*/  IMAD R3, R3, 0x8, R6 ;  /* 0x0000000803037824 */ /* 0x000fc800078e0206 */
[----:B------:R0:W1:Y:S01]  /*1750*/  SYNCS.PHASECHK.TRANS64.TRYWAIT P1, [R3+URZ], R0 ;  /* 0x00000000030075a7 */ /* 0x000062000802017f */
[----:B------:R-:W-:Y:S05]  /*1760*/  @!P0 BRA `(.L_x_19) ;  /* 0x0000000000048947 */ /* 0x000fea0003800000 */
[----:B------:R-:W-:Y:S01]  /*1770*/  BPT.TRAP 0x1 ;  /* 0x000000040000795c */ /* 0x000fe20000300000 */
.L_x_19:
[----:B------:R-:W-:-:S05]  /*1780*/  IMAD.U32 R4, RZ, RZ, UR44 ;  /* 0x0000002cff047e24 */ /* 0x000fca000f8e00ff */
[----:B------:R-:W-:Y:S01]  /*1790*/  ISETP.GE.AND P2, PT, R4, 0x1, PT ;  /* 0x000000010400780c */ /* 0x000fe20003f46270 */
[----:B-1----:R-:W-:-:S12]  /*17a0*/  @P1 BRA `(.L_x_20) ;  /* 0x0000000000081947 */ /* 0x002fd80003800000 */
[----:B------:R-:W1:Y:S02]  /*17b0*/  SYNCS.PHASECHK.TRANS64.TRYWAIT P1, [R3+URZ], R0 ;  /* 0x00000000030075a7 */ /* 0x000e64000802017f */
[----:B-1----:R-:W-:Y:S05]  /*17c0*/  @!P1 BRA `(.L_x_21) ;  /* 0x0000007000b89947 */ /* 0x002fea0003800000 */
.L_x_20:
[----:B------:R-:W-:Y:S05]  /*17d0*/  WARPSYNC.ALL ;  /* 0x0000000000007948 */ /* 0x000fea0003800000 */
[----:B------:R-:W-:Y:S01]  /*17e0*/  R2UR UR4, R6 ;  /* 0x00000000060472ca */ /* 0x000fe200000e0000 */
[----:B------:R-:W-:Y:S01]  /*17f0*/  ULEA UR8, UR42, UR45, 0xc ;  /* 0x0000002d2a087291 */ /* 0x000fe2000f8e603f */
[----:B------:R-:W-:Y:S01]  /*1800*/  WARPGROUP.ARRIVE ;  /* 0x00000000000079c5 */ /* 0x000fe20000000000 */
[----:B------:R-:W-:Y:S01]  /*1810*/  UMOV UR9, 0x40000040 ;  /* 0x4000004000097882 */ /* 0x000fe20000000000 */
[----:B------:R-:W-:Y:S01]  /*1820*/  UMOV UR11, 0x40000040 ;  /* 0x40000040000b7882 */ /* 0x000fe20000000000 */
[----:B------:R-:W-:Y:S01]  /*1830*/  UIADD3 UR12, UR8, 0x2, URZ ;  /* 0x00000002080c7890 */ /* 0x000fe2000fffe03f */
[----:B------:R-:W-:Y:S01]  /*1840*/  UMOV UR13, 0x40000040 ;  /* 0x40000040000d7882 */ /* 0x000fe20000000000 */
[----:B------:R-:W-:-:S06]  /*1850*/  UMOV UR15, 0x40000040 ;  /* 0x40000040000f7882 */ /* 0x000fcc0000000000 */
[----:B------:R-:W-:-:S04]  /*1860*/  UIADD3 UR4, UR4, 0x50100, URZ ;  /* 0x0005010004047890 */ /* 0x000fc8000fffe03f */
[----:B------:R-:W-:-:S04]  /*1870*/  USHF.R.U32.HI UR4, URZ, 0x4, UR4 ;  /* 0x000000043f047899 */ /* 0x000fc80008011604 */
[----:B------:R-:W-:-:S04]  /*1880*/  ULOP3.LUT UR4, UR4, 0x3fff, URZ, 0xc0, !UPT ;  /* 0x00003fff04047892 */ /* 0x000fc8000f8ec03f */
[----:B------:R-:W-:-:S04]  /*1890*/  ULOP3.LUT UR4, UR4, 0x10000, URZ, 0xfc, !UPT ;  /* 0x0001000004047892 */ /* 0x000fc8000f8efc3f */
[----:B------:R-:W-:-:S04]  /*18a0*/  ULEA UR6, UR42, UR4, 0xc ;  /* 0x000000042a067291 */ /* 0x000fc8000f8e603f */
[----:B------:R-:W-:-:S03]  /*18b0*/  UIADD3 UR14, UR6, 0x2, URZ ;  /* 0x00000002060e7890 */ /* 0x000fc6000fffe03f */
[----:B------:R-:W-:Y:S02]  /*18c0*/  UMOV UR10, UR6 ;  /* 0x00000006000a7c82 */ /* 0x000fe40008000000 */
[----:B------:R-:W-:Y:S01]  /*18d0*/  HGMMA.64x128x8.F32.TF32 R24, gdesc[UR8], RZ, !UPT, gsb0 ;  /* 0x05e00000081879f0 */ /* 0x000fe2000c0028ff */
[----:B------:R-:W-:Y:S01]  /*18e0*/  UIADD3 UR10, UR6, 0xc06, URZ ;  /* 0x00000c06060a7890 */ /* 0x000fe2000fffe03f */
[----:B------:R-:W-:Y:S01]  /*18f0*/  UMOV UR9, 0x40000040 ;  /* 0x4000004000097882 */ /* 0x000fe20000000000 */
[----:B------:R-:W-:Y:S01]  /*1900*/  UMOV UR11, 0x40000040 ;  /* 0x40000040000b7882 */ /* 0x000fe20000000000 */
[----:B------:R-:W-:Y:S02]  /*1910*/  WARPGROUP.DEPBAR.LE gsb0, 0x0 ;  /* 0x00008000000079c5 */ /* 0x000fe40000010000 */
[----:B------:R-:W-:-:S06]  /*1920*/  WARPGROUP.ARRIVE ;  /* 0x00000000000079c5 */ /* 0x000fcc0000000000 */
[----:B------:R-:W-:Y:S01]  /*1930*/  HGMMA.64x128x8.F32.TF32 R24, gdesc[UR12], R24, gsb0 ;  /* 0x05e000000c1879f0 */ /* 0x000fe20008002818 */
[----:B------:R-:W-:Y:S02]  /*1940*/  UIADD3 UR12, UR8, 0x4, URZ ;  /* 0x00000004080c7890 */ /* 0x000fe4000fffe03f */
        /* <DEDUP_REMOVED lines=87> */
[----:B------:R-:W-:Y:S01]  /*1ec0*/  UIADD3 UR8, UR8, 0xc06, URZ ;  /* 0x00000c0608087890 */ /* 0x000fe2000fffe03f */
[----:B------:R-:W-:Y:S02]  /*1ed0*/  WARPGROUP.DEPBAR.LE gsb0, 0x0 ;  /* 0x00008000000079c5 */ /* 0x000fe40000010000 */
[----:B------:R-:W-:-:S06]  /*1ee0*/  WARPGROUP.ARRIVE ;  /* 0x00000000000079c5 */ /* 0x000fcc0000000000 */
[----:B------:R-:W-:Y:S03]  /*1ef0*/  HGMMA.64x128x8.F32.TF32 R24, gdesc[UR12], R24, gsb0 ;  /* 0x05e000000c1879f0 */ /* 0x000fe60008002818 */
[----:B------:R-:W-:Y:S02]  /*1f00*/  WARPGROUP.DEPBAR.LE gsb0, 0x0 ;  /* 0x00008000000079c5 */ /* 0x000fe40000010000 */
[----:B------:R-:W-:-:S07]  /*1f10*/  WARPGROUP.ARRIVE ;  /* 0x00000000000079c5 */ /* 0x000fce0000000000 */
[----:B------:R-:W-:Y:S03]  /*1f20*/  HGMMA.64x128x8.F32.TF32 R24, gdesc[UR8], R24, gsb0 ;  /* 0x05e00000081879f0 */ /* 0x000fe60008002818 */
[----:B------:R-:W-:Y:S02]  /*1f30*/  WARPGROUP.DEPBAR.LE gsb0, 0x0 ;  /* 0x00008000000079c5 */ /* 0x000fe40000010000 */
[----:B------:R-:W-:Y:S05]  /*1f40*/  @!P2 BRA `(.L_x_22) ;  /* 0x000000080078a947 */ /* 0x000fea0003800000 */
[----:B------:R-:W-:Y:S01]  /*1f50*/  UIADD3 UR5, UR42, 0x1, URZ ;  /* 0x000000012a057890 */ /* 0x000fe2000fffe03f */
[----:B01----:R-:W-:Y:S02]  /*1f60*/  IMAD.U32 R0, RZ, RZ, UR44 ;  /* 0x0000002cff007e24 */ /* 0x003fe4000f8e00ff */
[----:B------:R-:W-:Y:S01]  /*1f70*/  IMAD.U32 R3, RZ, RZ, UR42 ;  /* 0x0000002aff037e24 */ /* 0x000fe2000f8e00ff */
[----:B------:R-:W-:-:S04]  /*1f80*/  UISETP.NE.AND UP0, UPT, UR5, 0x5, UPT ;  /* 0x000000050500788c */ /* 0x000fc8000bf05270 */
[----:B------:R-:W-:Y:S02]  /*1f90*/  USEL UR6, URZ, 0x1, UP0 ;  /* 0x000000013f067887 */ /* 0x000fe40008000000 */
[----:B------:R-:W-:Y:S02]  /*1fa0*/  USEL UR5, UR5, URZ, UP0 ;  /* 0x0000003f05057287 */ /* 0x000fe40008000000 */
[----:B------:R-:W-:-:S06]  /*1fb0*/  ULOP3.LUT UR6, UR36, UR6, URZ, 0x3c, !UPT ;  /* 0x0000000624067292 */ /* 0x000fcc000f8e3c3f */
[----:B------:R-:W-:-:S07]  /*1fc0*/  IMAD.U32 R7, RZ, RZ, UR6 ;  /* 0x00000006ff077e24 */ /* 0x000fce000f8e00ff */
.L_x_29:
[----:B------:R-:W-:Y:S05]  /*1fd0*/  @!P0 BRA `(.L_x_23) ;  /* 0x0000000000048947 */ /* 0x000fea0003800000 */
[----:B------:R-:W-:Y:S01]  /*1fe0*/  BPT.TRAP 0x1 ;  /* 0x000000040000795c */ /* 0x000fe20000300000 */
.L_x_23:
[----:B------:R-:W0:Y:S01]  /*1ff0*/  S2UR UR7, SR_CgaCtaId ;  /* 0x00000000000779c3 */ /* 0x000e220000008800 */
[----:B------:R-:W-:Y:S01]  /*2000*/  UMOV UR6, 0x400 ;  /* 0x0000040000067882 */ /* 0x000fe20000000000 */
[----:B------:R-:W-:Y:S01]  /*2010*/  IMAD.U32 R5, RZ, RZ, UR5 ;  /* 0x00000005ff057e24 */ /* 0x000fe2000f8e00ff */
[----:B------:R-:W-:Y:S01]  /*2020*/  SHF.L.U32 R4, R7, 0x1f, RZ ;  /* 0x0000001f07047819 */ /* 0x000fe200000006ff */
[----:B0-----:R-:W-:-:S06]  /*2030*/  ULEA UR6, UR7, UR6, 0x18 ;  /* 0x0000000607067291 */ /* 0x001fcc000f8ec03f */
[----:B------:R-:W-:-:S04]  /*2040*/  IMAD.U32 R6, RZ, RZ, UR6 ;  /* 0x00000006ff067e24 */ /* 0x000fc8000f8e00ff */
[----:B------:R-:W-:-:S04]  /*2050*/  IMAD R5, R5, 0x8, R6 ;  /* 0x0000000805057824 */ /* 0x000fc800078e0206 */
[----:B------:R0:W1:Y:S01]  /*2060*/  SYNCS.PHASECHK.TRANS64.TRYWAIT P1, [R5+URZ], R4 ;  /* 0x00000004050075a7 */ /* 0x000062000802017f */
[----:B------:R-:W-:Y:S05]  /*2070*/  @!P0 BRA `(.L_x_24) ;  /* 0x0000000000048947 */ /* 0x000fea0003800000 */
[----:B------:R-:W-:Y:S01]  /*2080*/  BPT.TRAP 0x1 ;  /* 0x000000040000795c */ /* 0x000fe20000300000 */
.L_x_24:
[----:B-1----:R-:W-:Y:S05]  /*2090*/  @P1 BRA `(.L_x_25) ;  /* 0x0000000000081947 */ /* 0x002fea0003800000 */
[----:B------:R-:W1:Y:S02]  /*20a0*/  SYNCS.PHASECHK.TRANS64.TRYWAIT P1, [R5+URZ], R4 ;  /* 0x00000004050075a7 */ /* 0x000e64000802017f */
[----:B-1----:R-:W-:Y:S05]  /*20b0*/  @!P1 BRA `(.L_x_26) ;  /* 0x0000006800909947 */ /* 0x002fea0003800000 */
.L_x_25:
[----:B------:R-:W-:Y:S01]  /*20c0*/  ULEA UR8, UR5, UR4, 0xc ;  /* 0x0000000405087291 */ /* 0x000fe2000f8e603f */
[----:B------:R-:W-:Y:S01]  /*20d0*/  WARPGROUP.ARRIVE ;  /* 0x00000000000079c5 */ /* 0x000fe20000000000 */
[----:B------:R-:W-:Y:S01]  /*20e0*/  ULEA UR6, UR5, UR45, 0xc ;  /* 0x0000002d05067291 */ /* 0x000fe2000f8e603f */
[----:B------:R-:W-:Y:S01]  /*20f0*/  UMOV UR15, 0x40000040 ;  /* 0x40000040000f7882 */ /* 0x000fe20000000000 */
[----:B------:R-:W-:Y:S01]  /*2100*/  UMOV UR13, 0x40000040 ;  /* 0x40000040000d7882 */ /* 0x000fe20000000000 */
[----:B------:R-:W-:Y:S02]  /*2110*/  UIADD3 UR10, UR8, 0xc06, URZ ;  /* 0x00000c06080a7890 */ /* 0x000fe4000fffe03f */
[----:B------:R-:W-:Y:S02]  /*2120*/  UMOV UR14, UR8 ;  /* 0x00000008000e7c82 */ /* 0x000fe40008000000 */
[----:B------:R-:W-:Y:S01]  /*2130*/  UMOV UR12, UR6 ;  /* 0x00000006000c7c82 */ /* 0x000fe20008000000 */
[----:B------:R-:W-:Y:S01]  /*2140*/  UMOV UR11, 0x40000040 ;  /* 0x40000040000b7882 */ /* 0x000fe20000000000 */
[----:B------:R-:W-:Y:S01]  /*2150*/  HGMMA.64x128x8.F32.TF32 R24, gdesc[UR12], R24, gsb0 ;  /* 0x05e000000c1879f0 */ /* 0x000fe20008002818 */
[----:B------:R-:W-:-:S02]  /*2160*/  UIADD3 UR14, UR8, 0x2, URZ ;  /* 0x00000002080e7890 */ /* 0x000fc4000fffe03f */
[----:B------:R-:W-:Y:S01]  /*2170*/  UIADD3 UR12, UR6, 0x2, URZ ;  /* 0x00000002060c7890 */ /* 0x000fe2000fffe03f */
[----:B------:R-:W-:Y:S01]  /*2180*/  UMOV UR15, 0x40000040 ;  /* 0x40000040000f7882 */ /* 0x000fe20000000000 */
        /* <DEDUP_REMOVED lines=102> */
[----:B------:R-:W-:Y:S01]  /*27f0*/  BPT.TRAP 0x1 ;  /* 0x000000040000795c */ /* 0x000fe20000300000 */
.L_x_27:
[----:B------:R-:W-:-:S13]  /*2800*/  ISETP.NE.AND P1, PT, R22, RZ, PT ;  /* 0x000000ff1600720c */ /* 0x000fda0003f25270 */
[----:B01----:R-:W-:-:S04]  /*2810*/  @P1 IMAD R4, R3, 0x8, R6 ;  /* 0x0000000803041824 */ /* 0x003fc800078e0206 */
[----:B------:R-:W-:-:S05]  /*2820*/  @P1 VIADD R4, R4, 0x28 ;  /* 0x0000002804041836 */ /* 0x000fca0000000000 */
[----:B------:R-:W-:-:S04]  /*2830*/  @P1 PRMT R4, R19, 0x654, R4 ;  /* 0x0000065413041816 */ /* 0x000fc80000000004 */
[----:B------:R0:W-:Y:S01]  /*2840*/  @P1 SYNCS.ARRIVE.TRANS64.RED.A1T0 RZ, [R4+URZ], RZ ;  /* 0x000000ff04ff19a7 */ /* 0x0001e2000810043f */
[----:B------:R-:W-:-:S13]  /*2850*/  ISETP.GT.U32.AND P1, PT, R18, 0x1, PT ;  /* 0x000000011200780c */ /* 0x000fda0003f24070 */
[----:B0-----:R-:W-:Y:S05]  /*2860*/  @P1 BRA `(.L_x_28) ;  /* 0x0000000000041947 */ /* 0x001fea0003800000 */
[----:B------:R-:W-:Y:S01]  /*2870*/  BPT.TRAP 0x1 ;  /* 0x000000040000795c */ /* 0x000fe20000300000 */
.L_x_28:
[----:B------:R-:W-:Y:S01]  /*2880*/  UIADD3 UR5, UR5, 0x1, URZ ;  /* 0x0000000105057890 */ /* 0x000fe2000fffe03f */
[C---:B------:R-:W-:Y:S01]  /*2890*/  ISETP.GT.AND P2, PT, R0.reuse, 0x1, PT ;  /* 0x000000010000780c */ /* 0x040fe20003f44270 */
[----:B------:R-:W-:Y:S02]  /*28a0*/  VIADD R3, R3, 0x1 ;  /* 0x0000000103037836 */ /* 0x000fe40000000000 */
[----:B------:R-:W-:Y:S01]  /*28b0*/  UISETP.NE.AND UP0, UPT, UR5, 0x5, UPT ;  /* 0x000000050500788c */ /* 0x000fe2000bf05270 */
[----:B------:R-:W-:Y:S02]  /*28c0*/  VIADD R0, R0, 0xffffffff ;  /* 0xffffffff00007836 */ /* 0x000fe40000000000 */
[C---:B------:R-:W-:Y:S01]  /*28d0*/  ISETP.NE.AND P1, PT, R3.reuse, 0x5, PT ;  /* 0x000000050300780c */ /* 0x040fe20003f25270 */
[----:B------:R-:W-:Y:S02]  /*28e0*/  USEL UR6, URZ, 0x1, UP0 ;  /* 0x000000013f067887 */ /* 0x000fe40008000000 */
[----:B------:R-:W-:Y:S01]  /*28f0*/  USEL UR5, UR5, URZ, UP0 ;  /* 0x0000003f05057287 */ /* 0x000fe20008000000 */
[----:B------:R-:W-:-:S03]  /*2900*/  SEL R3, R3, RZ, P1 ;  /* 0x000000ff03037207 */ /* 0x000fc60000800000 */
[----:B------:R-:W-:Y:S01]  /*2910*/  LOP3.LUT R7, R7, UR6, RZ, 0x3c, !PT ;  /* 0x0000000607077c12 */ /* 0x000fe2000f8e3cff */
[----:B------:R-:W-:Y:S07]  /*2920*/  @P2 BRA `(.L_x_29) ;  /* 0xfffffff400a82947 */ /* 0x000fee000383ffff */
.L_x_22:
[----:B01----:R-:W0:Y:S02]  /*2930*/  LDC R0, c[0x0][0x28c] ;  /* 0x0000a300ff007b82 */ /* 0x003e240000000800 */
[----:B0-----:R-:W-:-:S13]  /*2940*/  ISETP.GE.AND P1, PT, R0, 0x1, PT ;  /* 0x000000010000780c */ /* 0x001fda0003f26270 */
[----:B------:R-:W-:Y:S05]  /*2950*/  @!P1 BRA `(.L_x_30) ;  /* 0x0000000000449947 */ /* 0x000fea0003800000 */
[----:B------:R-:W-:Y:S05]  /*2960*/  @!P0 BRA `(.L_x_31) ;  /* 0x0000000000048947 */ /* 0x000fea0003800000 */
[----:B------:R-:W-:Y:S01]  /*2970*/  BPT.TRAP 0x1 ;  /* 0x000000040000795c */ /* 0x000fe20000300000 */
.L_x_31:
[----:B------:R-:W-:-:S13]  /*2980*/  ISETP.NE.AND P0, PT, R22, RZ, PT ;  /* 0x000000ff1600720c */ /* 0x000fda0003f05270 */
[----:B------:R-:W-:-:S05]  /*2990*/  VOTEU.ANY UP0, P0 ;  /* 0x00000000003f7886 */ /* 0x000fca0000000100 */
[----:B------:R-:W-:-:S06]  /*29a0*/  @UP0 UIADD3 UR4, UR44, UR42, URZ ;  /* 0x0000002a2c040290 */ /* 0x000fcc000fffe03f */
[----:B------:R-:W-:Y:S02]  /*29b0*/  IMAD.U32 R4, RZ, RZ, UR4 ;  /* 0x00000004ff047e24 */ /* 0x000fe4000f8e00ff */
[----:B------:R-:W-:Y:S02]  /*29c0*/  IMAD.U32 R3, RZ, RZ, UR4 ;  /* 0x00000004ff037e24 */ /* 0x000fe4000f8e00ff */
[----:B------:R-:W-:-:S05]  /*29d0*/  @P0 IMAD.WIDE.U32 R4, R4, -0x33333333, RZ ;  /* 0xcccccccd04040825 */ /* 0x000fca00078e00ff */
[----:B------:R-:W-:-:S05]  /*29e0*/  @P0 SHF.R.U32.HI R0, RZ, 0x2, R5 ;  /* 0x00000002ff000819 */ /* 0x000fca0000011605 */
[----:B------:R-:W-:-:S04]  /*29f0*/  @P0 IMAD R0, R0, -0x5, R3 ;  /* 0xfffffffb00000824 */ /* 0x000fc800078e0203 */
[----:B------:R-:W-:-:S04]  /*2a00*/  @P0 IMAD R0, R0, 0x8, R6 ;  /* 0x0000000800000824 */ /* 0x000fc800078e0206 */
[----:B------:R-:W-:-:S05]  /*2a10*/  @P0 VIADD R0, R0, 0x28 ;  /* 0x0000002800000836 */ /* 0x000fca0000000000 */
[----:B------:R-:W-:-:S04]  /*2a20*/  @P0 PRMT R0, R19, 0x654, R0 ;  /* 0x0000065413000816 */ /* 0x000fc80000000000 */
[----:B------:R0:W-:Y:S01]  /*2a30*/  @P0 SYNCS.ARRIVE.TRANS64.RED.A1T0 RZ, [R0+URZ], RZ ;  /* 0x000000ff00ff09a7 */ /* 0x0001e2000810043f */
[----:B------:R-:W-:-:S13]  /*2a40*/  ISETP.GT.U32.AND P0, PT, R18, 0x1, PT ;  /* 0x000000011200780c */ /* 0x000fda0003f04070 */
[----:B0-----:R-:W-:Y:S05]  /*2a50*/  @P0 BRA `(.L_x_30) ;  /* 0x0000000000040947 */ /* 0x001fea0003800000 */
[----:B------:R-:W-:Y:S01]  /*2a60*/  BPT.TRAP 0x1 ;  /* 0x000000040000795c */ /* 0x000fe20000300000 */
.L_x_30:
[----:B------:R-:W-:Y:S01]  /*2a70*/  IMAD.SHL.U32 R100, R100, 0x80, RZ ;  /* 0x0000008064647824 */ /* 0x000fe200078e00ff */
[----:B------:R-:W-:Y:S01]  /*2a80*/  UIADD3 UR42, UR43, UR42, URZ ;  /* 0x0000002a2b2a7290 */ /* 0x000fe2000fffe03f */
[----:B------:R-:W-:Y:S01]  /*2a90*/  SHF.R.S32.HI R11, RZ, 0x1f, R101 ;  /* 0x0000001fff0b7819 */ /* 0x000fe20000011465 */
[----:B------:R-:W-:Y:S01]  /*2aa0*/  UISETP.GE.U32.AND UP1, UPT, UR43, 0x5, UPT ;  /* 0x000000052b00788c */ /* 0x000fe2000bf26070 */
[----:B------:R-:W-:Y:S01]  /*2ab0*/  IMAD.SHL.U32 R6, R103, 0x80, RZ ;  /* 0x0000008067067824 */ /* 0x000fe200078e00ff */
[----:B------:R-:W-:Y:S01]  /*2ac0*/  ULDC UR7, c[0x0][0x288] ;  /* 0x0000a20000077ab9 */ /* 0x000fe20000000800 */
[C---:B------:R-:W-:Y:S01]  /*2ad0*/  LOP3.LUT R8, R100.reuse, 0x6, R95, 0xf8, !PT ;  /* 0x0000000664087812 */ /* 0x040fe200078ef85f */
[----:B------:R-:W-:Y:S01]  /*2ae0*/  UISETP.GT.U32.AND UP0, UPT, UR42, 0x4, UPT ;  /* 0x000000042a00788c */ /* 0x000fe2000bf04070 */
[----:B------:R-:W-:Y:S01]  /*2af0*/  ISETP.GE.AND P0, PT, R100, UR7, PT ;  /* 0x0000000764007c0c */ /* 0x000fe2000bf06270 */
[----:B------:R-:W-:Y:S01]  /*2b00*/  ULDC.64 UR4, c[0x0][0x5d0] ;  /* 0x0001740000047ab9 */ /* 0x000fe20000000a00 */
[--C-:B------:R-:W-:Y:S01]  /*2b10*/  SHF.R.S32.HI R9, RZ, 0x1f, R8.reuse ;  /* 0x0000001fff097819 */ /* 0x100fe20000011408 */
[----:B------:R-:W-:Y:S01]  /*2b20*/  ULDC UR10, c[0x0][0x284] ;  /* 0x0000a100000a7ab9 */ /* 0x000fe20000000800 */
[----:B------:R-:W-:Y:S01]  /*2b30*/  IMAD R0, R11, UR4, RZ ;  /* 0x000000040b007c24 */ /* 0x000fe2000f8e02ff */
[----:B------:R-:W-:Y:S01]  /*2b40*/  UISETP.LT.U32.AND UP0, UPT, UR43, 0x5, UP0 ;  /* 0x000000052b00788c */ /* 0x000fe20008701070 */
[----:B------:R-:W-:Y:S01]  /*2b50*/  ISETP.GE.OR P0, PT, R6, UR10, P0 ;  /* 0x0000000a06007c0c */ /* 0x000fe20008706670 */
[----:B------:R-:W-:Y:S01]  /*2b60*/  IMAD.WIDE.U32 R4, R101, UR4, R8 ;  /* 0x0000000465047c25 */ /* 0x000fe2000f8e0008 */
[----:B------:R-:W-:Y:S01]  /*2b70*/  ULDC.64 UR8, c[0x0][0x5c8] ;  /* 0x0001720000087ab9 */ /* 0x000fe20000000a00 */
[----:B------:R-:W-:-:S02]  /*2b80*/  USEL UR6, URZ, 0x1, !UP0 ;  /* 0x000000013f067887 */ /* 0x000fc4000c000000 */
[----:B------:R-:W-:Y:S01]  /*2b90*/  IMAD R3, R101, UR5, R0 ;  /* 0x0000000565037c24 */ /* 0x000fe2000f8e0200 */
[----:B------:R-:W-:Y:S01]  /*2ba0*/  @UP1 UIMAD.WIDE.U32 UR4, UR42, -0x33333333, URZ ;  /* 0xcccccccd2a0418a5 */ /* 0x000fe2000f8e003f */
[----:B------:R-:W-:Y:S01]  /*2bb0*/  IMAD.WIDE R104, R103, 0x80, R88 ;  /* 0x0000008067687825 */ /* 0x000fe200078e0258 */
[----:B------:R-:W-:Y:S02]  /*2bc0*/  ULOP3.LUT UR36, UR36, UR6, URZ, 0x3c, !UPT ;  /* 0x0000000624247292 */ /* 0x000fe4000f8e3c3f */
[----:B------:R-:W-:Y:S01]  /*2bd0*/  @UP1 USHF.R.U32.HI UR4, URZ, 0x2, UR5 ;  /* 0x000000023f041899 */ /* 0x000fe20008011605 */
[----:B------:R-:W-:Y:S02]  /*2be0*/  IMAD.IADD R5, R5, 0x1, R3 ;  /* 0x0000000105057824 */ /* 0x000fe400078e0203 */
[----:B------:R-:W-:Y:S01]  /*2bf0*/  IMAD R3, R105, UR8, RZ ;  /* 0x0000000869037c24 */ /* 0x000fe2000f8e02ff */
[----:B------:R-:W-:Y:S01]  /*2c00*/  @UP1 ULOP3.LUT UR36, UR36, 0x1, UR4, 0x78, !UPT ;  /* 0x0000000124241892 */ /* 0x000fe2000f8e7804 */
[----:B------:R-:W-:-:S04]  /*2c10*/  IMAD.WIDE.U32 R106, R104, UR8, R4 ;  /* 0x00000008686a7c25 */ /* 0x000fc8000f8e0004 */
[----:B------:R-:W-:Y:S02]  /*2c20*/  IMAD R7, R104, UR9, R3 ;  /* 0x0000000968077c24 */ /* 0x000fe4000f8e0203 */
[----:B------:R-:W-:Y:S01]  /*2c30*/  IMAD.MOV.U32 R0, RZ, RZ, -0x1 ;  /* 0xffffffffff007424 */ /* 0x000fe200078e00ff */
[----:B------:R-:W-:Y:S06]  /*2c40*/  @P0 BRA `(.L_x_32) ;  /* 0x0000004000100947 */ /* 0x000fec0003800000 */
[----:B-----5:R-:W-:Y:S01]  /*2c50*/  FSETP.NEU.AND P1, PT, R90, RZ, PT ;  /* 0x000000ff5a00720b */ /* 0x020fe20003f2d000 */
[----:B------:R-:W-:Y:S01]  /*2c60*/  IMAD.IADD R4, R94, 0x1, -R100 ;  /* 0x000000015e047824 */ /* 0x000fe200078e0a64 */
[----:B------:R-:W-:Y:S01]  /*2c70*/  BSSY B0, `(.L_x_32) ;  /* 0x0000401000007945 */ /* 0x000fe20003800000 */
[----:B------:R-:W-:Y:S02]  /*2c80*/  IMAD.IADD R3, R99, 0x1, -R6 ;  /* 0x0000000163037824 */ /* 0x000fe400078e0a06 */
[----:B------:R-:W-:Y:S01]  /*2c90*/  IMAD.IADD R117, R107, 0x1, R7 ;  /* 0x000000016b757824 */ /* 0x000fe200078e0207 */
[----:B------:R-:W-:-:S04]  /*2ca0*/  ISETP.GT.AND P0, PT, R4, RZ, PT ;  /* 0x000000ff0400720c */ /* 0x000fc80003f04270 */
[----:B------:R-:W-:-:S03]  /*2cb0*/  ISETP.GT.AND P2, PT, R3, RZ, P0 ;  /* 0x000000ff0300720c */ /* 0x000fc60000744270 */
[----:B------:R-:W-:Y:S10]  /*2cc0*/  @!P1 BRA `(.L_x_33) ;  /* 0x0000002c001c9947 */ /* 0x000ff40003800000 */
[----:B------:R-:W0:Y:S01]  /*2cd0*/  LDC.64 R110, c[0x0][0x5b8] ;  /* 0x00016e00ff6e7b82 */ /* 0x000e220000000a00 */
[----:B------:R-:W-:-:S07]  /*2ce0*/  ULDC.64 UR4, c[0x0][0x5c0] ;  /* 0x0001700000047ab9 */ /* 0x000fce0000000a00 */
[----:B------:R-:W1:Y:S08]  /*2cf0*/  LDC.64 R112, c[0x0][0x5b0] ;  /* 0x00016c00ff707b82 */ /* 0x000e700000000a00 */
[----:B------:R-:W2:Y:S01]  /*2d00*/  LDC.64 R114, c[0x0][0x5a8] ;  /* 0x00016a00ff727b82 */ /* 0x000ea20000000a00 */
[-C--:B0-----:R-:W-:Y:S02]  /*2d10*/  IMAD R6, R11, R110.reuse, RZ ;  /* 0x0000006e0b067224 */ /* 0x081fe400078e02ff */
[----:B------:R-:W-:-:S04]  /*2d20*/  IMAD.WIDE.U32 R108, R101, R110, R8 ;  /* 0x0000006e656c7225 */ /* 0x000fc800078e0008 */
[----:B------:R-:W-:Y:S02]  /*2d30*/  IMAD R103, R101, R111, R6 ;  /* 0x0000006f65677224 */ /* 0x000fe400078e0206 */
[-C--:B-1----:R-:W-:Y:S02]  /*2d40*/  IMAD R5, R105, R112.reuse, RZ ;  /* 0x0000007069057224 */ /* 0x082fe400078e02ff */
[----:B------:R-:W-:Y:S02]  /*2d50*/  IMAD.IADD R13, R109, 0x1, R103 ;  /* 0x000000016d0d7824 */ /* 0x000fe400078e0267 */
[----:B------:R-:W-:Y:S02]  /*2d60*/  IMAD.MOV.U32 R12, RZ, RZ, R108 ;  /* 0x000000ffff0c7224 */ /* 0x000fe400078e006c */
[C---:B------:R-:W-:Y:S02]  /*2d70*/  IMAD R105, R104.reuse, R113, R5 ;  /* 0x0000007168697224 */ /* 0x040fe400078e0205 */
[----:B------:R-:W-:-:S04]  /*2d80*/  IMAD.WIDE.U32 R6, R104, R112, R12 ;  /* 0x0000007068067225 */ /* 0x000fc800078e000c */
[----:B------:R-:W-:Y:S01]  /*2d90*/  IMAD.IADD R5, R7, 0x1, R105 ;  /* 0x0000000107057824 */ /* 0x000fe200078e0269 */
[----:B--2---:R-:W-:-:S04]  /*2da0*/  LEA R14, P1, R6, R114, 0x2 ;  /* 0x00000072060e7211 */ /* 0x004fc800078210ff */
[----:B------:R-:W-:-:S05]  /*2db0*/  LEA.HI.X R15, R6, R115, R5, 0x2, P1 ;  /* 0x00000073060f7211 */ /* 0x000fca00008f1405 */
[----:B------:R0:W2:Y:S01]  /*2dc0*/  @P2 LDG.E.LTC128B R5, desc[UR40][R14.64] ;  /* 0x000000280e052981 */ /* 0x0000a2000c1e1920 */
[----:B------:R-:W-:Y:S01]  /*2dd0*/  LEA R10, P3, R106, UR4, 0x2 ;  /* 0x000000046a0a7c11 */ /* 0x000fe2000f8610ff */
[----:B------:R-:W-:Y:S01]  /*2de0*/  IMAD.WIDE.U32 R6, R104, R112, R8 ;  /* 0x0000007068067225 */ /* 0x000fe200078e0008 */
[----:B------:R-:W-:Y:S01]  /*2df0*/  ISETP.GT.AND P1, PT, R4, 0x1, PT ;  /* 0x000000010400780c */ /* 0x000fe20003f24270 */
[----:B------:R-:W-:Y:S02]  /*2e00*/  BSSY B1, `(.L_x_34) ;  /* 0x0000012000017945 */ /* 0x000fe40003800000 */
[----:B------:R-:W-:Y:S02]  /*2e10*/  IMAD.IADD R7, R105, 0x1, R7 ;  /* 0x0000000169077824 */ /* 0x000fe400078e0207 */
[----:B------:R-:W-:Y:S01]  /*2e20*/  IMAD.WIDE.U32 R20, R101, R110, R6 ;  /* 0x0000006e65147225 */ /* 0x000fe200078e0006 */
[----:B0-----:R-:W-:-:S03]  /*2e30*/  SHF.L.U64.HI R15, R112, 0x3, R113 ;  /* 0x00000003700f7819 */ /* 0x001fc60000010271 */
[----:B------:R-:W-:Y:S01]  /*2e40*/  IMAD.IADD R7, R103, 0x1, R21 ;  /* 0x0000000167077824 */ /* 0x000fe200078e0215 */
[----:B------:R-:W-:Y:S01]  /*2e50*/  LEA R6, P4, R20, R114, 0x2 ;  /* 0x0000007214067211 */ /* 0x000fe200078810ff */
[----:B------:R-:W-:-:S03]  /*2e60*/  IMAD.SHL.U32 R14, R112, 0x8, RZ ;  /* 0x00000008700e7824 */ /* 0x000fc600078e00ff */
[----:B------:R-:W-:Y:S01]  /*2e70*/  LEA.HI.X R7, R20, R115, R7, 0x2, P4 ;  /* 0x0000007314077211 */ /* 0x000fe200020f1407 */
[----:B------:R-:W-:Y:S01]  /*2e80*/  IMAD.WIDE.U32 R20, R104, R112, R14 ;  /* 0x0000007068147225 */ /* 0x000fe200078e000e */
[----:B--2---:R-:W-:-:S05]  /*2e90*/  LOP3.LUT R11, R5, 0xffffe000, RZ, 0xc0, !PT ;  /* 0xffffe000050b7812 */ /* 0x004fca00078ec0ff */
[----:B------:R-:W-:-:S04]  /*2ea0*/  FMUL R11, R11, R90 ;  /* 0x0000005a0b0b7220 */ /* 0x000fc80000400000 */
[----:B------:R-:W-:Y:S01]  /*2eb0*/  FFMA R107, R24, R23, R11 ;  /* 0x00000017186b7223 */ /* 0x000fe2000000000b */
[----:B------:R-:W-:Y:S02]  /*2ec0*/  LEA.HI.X R11, R106, UR5, R117, 0x2, P3 ;  /* 0x000000056a0b7c11 */ /* 0x000fe400098f1475 */
[----:B------:R-:W-:Y:S02]  /*2ed0*/  ISETP.GT.AND P3, PT, R3, RZ, P1 ;  /* 0x000000ff0300720c */ /* 0x000fe40000f64270 */
[----:B------:R-:W-:-:S05]  /*2ee0*/  F2FP.TF32.F32.PACK_B R107, R107 ;  /* 0x0000006bff6b723e */ /* 0x000fca00024050ff */
[----:B------:R0:W-:Y:S06]  /*2ef0*/  @P2 STG.E desc[UR40][R10.64], R107 ;  /* 0x0000006b0a002986 */ /* 0x0001ec000c101928 */
[----:B------:R-:W-:Y:S05]  /*2f00*/  @!P3 BRA `(.L_x_35) ;  /* 0x000000000004b947 */ /* 0x000fea0003800000 */
[----:B------:R1:W5:Y:S02]  /*2f10*/  LDG.E.LTC128B R5, desc[UR40][R6.64+0x4] ;  /* 0x0000042806057981 */ /* 0x000364000c1e1920 */
.L_x_35:
[----:B------:R-:W-:Y:S05]  /*2f20*/  BSYNC B1 ;  /* 0x0000000000017941 */ /* 0x000fea0003800000 */
.L_x_34:
[----:B-----5:R-:W-:Y:S01]  /*2f30*/  LOP3.LUT R15, R5, 0xffffe000, RZ, 0xc0, !PT ;  /* 0xffffe000050f7812 */ /* 0x020fe200078ec0ff */
[----:B------:R-:W-:Y:S01]  /*2f40*/  IMAD.IADD R105, R105, 0x1, R21 ;  /* 0x0000000169697824 */ /* 0x000fe200078e0215 */
[----:B------:R-:W-:Y:S01]  /*2f50*/  IADD3 R108, P2, R108, R20, RZ ;  /* 0x000000146c6c7210 */ /* 0x000fe20007f5e0ff */
[----:B------:R-:W-:Y:S01]  /*2f60*/  IMAD.MOV.U32 R24, RZ, RZ, R5 ;  /* 0x000000ffff187224 */ /* 0x000fe200078e0005 */
[----:B------:R-:W-:Y:S01]  /*2f70*/  ISETP.GT.AND P0, PT, R3, 0x8, P0 ;  /* 0x000000080300780c */ /* 0x000fe20000704270 */
[----:B------:R-:W-:Y:S02]  /*2f80*/  FMUL R12, R15, R90 ;  /* 0x0000005a0f0c7220 */ /* 0x000fe40000400000 */
[----:B------:R-:W-:Y:S01]  /*2f90*/  IMAD.X R13, R105, 0x1, R13, P2 ;  /* 0x00000001690d7824 */ /* 0x000fe200010e060d */
[----:B------:R-:W-:Y:S01]  /*2fa0*/  LEA R14, P2, R108, R114, 0x2 ;  /* 0x000000726c0e7211 */ /* 0x000fe200078410ff */
[----:B------:R-:W-:-:S03]  /*2fb0*/  FFMA R25, R25, R23, R12 ;  /* 0x0000001719197223 */ /* 0x000fc6000000000c */
[----:B------:R-:W-:Y:S02]  /*2fc0*/  LEA.HI.X R15, R108, R115, R13, 0x2, P2 ;  /* 0x000000736c0f7211 */ /* 0x000fe400010f140d */
[----:B------:R-:W-:-:S05]  /*2fd0*/  F2FP.TF32.F32.PACK_B R25, R25 ;  /* 0x00000019ff19723e */ /* 0x000fca00024050ff */
[----:B------:R2:W-:Y:S04]  /*2fe0*/  @P3 STG.E desc[UR40][R10.64+0x4], R25 ;  /* 0x000004190a003986 */ /* 0x0005e8000c101928 */
[----:B------:R-:W3:Y:S01]  /*2ff0*/  @P0 LDG.E.LTC128B R24, desc[UR40][R14.64] ;  /* 0x000000280e180981 */ /* 0x000ee2000c1e1920 */
[----:B------:R-:W-:Y:S01]  /*3000*/  IADD3 R20, P2, R8, R20, RZ ;  /* 0x0000001408147210 */ /* 0x000fe20007f5e0ff */
[----:B------:R-:W-:Y:S01]  /*3010*/  BSSY B1, `(.L_x_36) ;  /* 0x0000011000017945 */ /* 0x000fe20003800000 */
[----:B------:R-:W-:-:S03]  /*3020*/  ISETP.GT.AND P1, PT, R3, 0x8, P1 ;  /* 0x000000080300780c */ /* 0x000fc60000f24270 */
[----:B------:R-:W-:Y:S01]  /*3030*/  IMAD.X R21, R9, 0x1, R105, P2 ;  /* 0x0000000109157824 */ /* 0x000fe200010e0669 */
[C---:B------:R-:W-:Y:S02]  /*3040*/  SHF.L.U64.HI R9, R91.reuse, 0x2, R92 ;  /* 0x000000025b097819 */ /* 0x040fe4000001025c */
[----:B------:R-:W-:Y:S01]  /*3050*/  LEA R12, P2, R91, R10, 0x2 ;  /* 0x0000000a5b0c7211 */ /* 0x000fe200078410ff */
[----:B------:R-:W-:-:S04]  /*3060*/  IMAD.WIDE.U32 R20, R101, R110, R20 ;  /* 0x0000006e65147225 */ /* 0x000fc800078e0014 */
[----:B------:R-:W-:Y:S01]  /*3070*/  IMAD.X R13, R9, 0x1, R11, P2 ;  /* 0x00000001090d7824 */ /* 0x000fe200010e060b */
[----:B------:R-:W-:Y:S02]  /*3080*/  LEA R8, P3, R20, R114, 0x2 ;  /* 0x0000007214087211 */ /* 0x000fe400078610ff */
[----:B---3--:R-:W-:-:S05]  /*3090*/  LOP3.LUT R5, R24, 0xffffe000, RZ, 0xc0, !PT ;  /* 0xffffe00018057812 */ /* 0x008fca00078ec0ff */
[----:B------:R-:W-:-:S04]  /*30a0*/  FMUL R5, R5, R90 ;  /* 0x0000005a05057220 */ /* 0x000fc80000400000 */
[----:B------:R-:W-:Y:S01]  /*30b0*/  FFMA R101, R26, R23, R5 ;  /* 0x000000171a657223 */ /* 0x000fe20000000005 */
[----:B------:R-:W-:-:S04]  /*30c0*/  IMAD.IADD R5, R103, 0x1, R21 ;  /* 0x0000000167057824 */ /* 0x000fc800078e0215 */
[----:B------:R-:W-:Y:S02]  /*30d0*/  F2FP.TF32.F32.PACK_B R101, R101 ;  /* 0x00000065ff65723e */ /* 0x000fe400024050ff */
[----:B------:R-:W-:-:S03]  /*30e0*/  LEA.HI.X R9, R20, R115, R5, 0x2, P3 ;  /* 0x0000007314097211 */ /* 0x000fc600018f1405 */
[----:B------:R2:W-:Y:S01]  /*30f0*/  @P0 STG.E desc[UR40][R12.64], R101 ;  /* 0x000000650c000986 */ /* 0x0005e2000c101928 */
[----:B------:R-:W-:Y:S05]  /*3100*/  @!P1 BRA `(.L_x_37) ;  /* 0x0000000000049947 */ /* 0x000fea0003800000 */
[----:B------:R3:W5:Y:S02]  /*3110*/  LDG.E.LTC128B R24, desc[UR40][R8.64+0x4] ;  /* 0x0000042808187981 */ /* 0x000764000c1e1920 */
.L_x_37:
[----:B------:R-:W-:Y:S05]  /*3120*/  BSYNC B1 ;  /* 0x0000000000017941 */ /* 0x000fea0003800000 */
.L_x_36:
[----:B-----5:R-:W-:Y:S01]  /*3130*/  LOP3.LUT R5, R24, 0xffffe000, RZ, 0xc0, !PT ;  /* 0xffffe00018057812 */ /* 0x020fe200078ec0ff */
[----:B------:R-:W-:Y:S01]  /*3140*/  BSSY B1, `(.L_x_38) ;  /* 0x0000009000017945 */ /* 0x000fe20003800000 */
[----:B------:R-:W-:-:S03]  /*3150*/  ISETP.GT.AND P0, PT, R4, 0x8, PT ;  /* 0x000000080400780c */ /* 0x000fc60003f04270 */
[----:B------:R-:W-:Y:S01]  /*3160*/  FMUL R14, R5, R90 ;  /* 0x0000005a050e7220 */ /* 0x000fe20000400000 */
[----:B------:R-:W-:-:S03]  /*3170*/  ISETP.GT.AND P2, PT, R3, RZ, P0 ;  /* 0x000000ff0300720c */ /* 0x000fc60000744270 */
[----:B------:R-:W-:-:S05]  /*3180*/  FFMA R27, R27, R23, R14 ;  /* 0x000000171b1b7223 */ /* 0x000fca000000000e */
[----:B------:R-:W-:-:S05]  /*3190*/  F2FP.TF32.F32.PACK_B R27, R27 ;  /* 0x0000001bff1b723e */ /* 0x000fca00024050ff */
[----:B------:R4:W-:Y:S01]  /*31a0*/  @P1 STG.E desc[UR40][R12.64+0x4], R27 ;  /* 0x0000041b0c001986 */ /* 0x0009e2000c101928 */
[----:B------:R-:W-:Y:S05]  /*31b0*/  @!P2 BRA `(.L_x_39) ;  /* 0x000000000004a947 */ /* 0x000fea0003800000 */
[----:B------:R0:W5:Y:S02]  /*31c0*/  LDG.E.LTC128B R24, desc[UR40][R6.64+0x20] ;  /* 0x0000202806187981 */ /* 0x000164000c1e1920 */
.L_x_39:
[----:B------:R-:W-:Y:S05]  /*31d0*/  BSYNC B1 ;  /* 0x0000000000017941 */ /* 0x000fea0003800000 */
.L_x_38:
        /* <DEDUP_REMOVED lines=10> */
.L_x_41:
[----:B------:R-:W-:Y:S05]  /*3280*/  BSYNC B1 ;  /* 0x0000000000017941 */ /* 0x000fea0003800000 */
.L_x_40:
[----:B0----5:R-:W-:Y:S01]  /*3290*/  LOP3.LUT R5, R24, 0xffffe000, RZ, 0xc0, !PT ;  /* 0xffffe00018057812 */ /* 0x021fe200078ec0ff */
[----:B------:R-:W-:Y:S01]  /*32a0*/  BSSY B1, `(.L_x_42) ;  /* 0x0000008000017945 */ /* 0x000fe20003800000 */
[----:B------:R-:W-:-:S03]  /*32b0*/  ISETP.GT.AND P0, PT, R3, 0x8, P0 ;  /* 0x000000080300780c */ /* 0x000fc60000704270 */
[----:B------:R-:W-:-:S04]  /*32c0*/  FMUL R14, R5, R90 ;  /* 0x0000005a050e7220 */ /* 0x000fc80000400000 */
[----:B------:R-:W-:-:S05]  /*32d0*/  FFMA R29, R29, R23, R14 ;  /* 0x000000171d1d7223 */ /* 0x000fca000000000e */
[----:B------:R-:W-:-:S05]  /*32e0*/  F2FP.TF32.F32.PACK_B R29, R29 ;  /* 0x0000001dff1d723e */ /* 0x000fca00024050ff */
[----:B------:R0:W-:Y:S01]  /*32f0*/  @P3 STG.E desc[UR40][R10.64+0x24], R29 ;  /* 0x0000241d0a003986 */ /* 0x0001e2000c101928 */
[----:B------:R-:W-:Y:S05]  /*3300*/  @!P0 BRA `(.L_x_43) ;  /* 0x0000000000048947 */ /* 0x000fea0003800000 */
[----:B------:R0:W5:Y:S02]  /*3310*/  LDG.E.LTC128B R24, desc[UR40][R8.64+0x20] ;  /* 0x0000202808187981 */ /* 0x000164000c1e1920 */
.L_x_43:
[----:B------:R-:W-:Y:S05]  /*3320*/  BSYNC B1 ;  /* 0x0000000000017941 */ /* 0x000fea0003800000 */
.L_x_42:
[----:B-----5:R-:W-:Y:S01]  /*3330*/  LOP3.LUT R5, R24, 0xffffe000, RZ, 0xc0, !PT ;  /* 0xffffe00018057812 */ /* 0x020fe200078ec0ff */
        /* <DEDUP_REMOVED lines=8> */
.L_x_45:
[----:B------:R-:W-:Y:S05]  /*33c0*/  BSYNC B1 ;  /* 0x0000000000017941 */ /* 0x000fea0003800000 */
.L_x_44:
[----:B0----5:R-:W-:Y:S01]  /*33d0*/  LOP3.LUT R5, R24, 0xffffe000, RZ, 0xc0, !PT ;  /* 0xffffe00018057812 */ /* 0x021fe200078ec0ff */
        /* <DEDUP_REMOVED lines=9> */
.L_x_47:
[----:B------:R-:W-:Y:S05]  /*3470*/  BSYNC B1 ;  /* 0x0000000000017941 */ /* 0x000fea0003800000 */
.L_x_46:
        /* <DEDUP_REMOVED lines=10> */
.L_x_49:
[----:B------:R-:W-:Y:S05]  /*3520*/  BSYNC B1 ;  /* 0x0000000000017941 */ /* 0x000fea0003800000 */
.L_x_48:
        /* <DEDUP_REMOVED lines=9> */
.L_x_51:
[----:B------:R-:W-:Y:S05]  /*35c0*/  BSYNC B1 ;  /* 0x0000000000017941 */ /* 0x000fea0003800000 */
.L_x_50:
        /* <DEDUP_REMOVED lines=9> */
.L_x_53:
[----:B------:R-:W-:Y:S05]  /*3660*/  BSYNC B1 ;  /* 0x0000000000017941 */ /* 0x000fea0003800000 */
.L_x_52:
        /* <DEDUP_REMOVED lines=10> */
.L_x_55:
[----:B------:R-:W-:Y:S05]  /*3710*/  BSYNC B1 ;  /* 0x0000000000017941 */ /* 0x000fea0003800000 */
.L_x_54:
        /* <DEDUP_REMOVED lines=10> */
.L_x_57:
[----:B------:R-:W-:Y:S05]  /*37c0*/  BSYNC B1 ;  /* 0x0000000000017941 */ /* 0x000fea0003800000 */
.L_x_56:
        /* <DEDUP_REMOVED lines=9> */
.L_x_59:
[----:B------:R-:W-:Y:S05]  /*3860*/  BSYNC B1 ;  /* 0x0000000000017941 */ /* 0x000fea0003800000 */
.L_x_58:
        /* <DEDUP_REMOVED lines=9> */
.L_x_61:
[----:B------:R-:W-:Y:S05]  /*3900*/  BSYNC B1 ;  /* 0x0000000000017941 */ /* 0x000fea0003800000 */
.L_x_60:
        /* <DEDUP_REMOVED lines=10> */
.L_x_63:
[----:B------:R-:W-:Y:S05]  /*39b0*/  BSYNC B1 ;  /* 0x0000000000017941 */ /* 0x000fea0003800000 */
.L_x_62:
        /* <DEDUP_REMOVED lines=10> */
.L_x_65:
[----:B------:R-:W-:Y:S05]  /*3a60*/  BSYNC B1 ;  /* 0x0000000000017941 */ /* 0x000fea0003800000 */
.L_x_64:
        /* <DEDUP_REMOVED lines=9> */
.L_x_67:
[----:B------:R-:W-:Y:S05]  /*3b00*/  BSYNC B1 ;  /* 0x0000000000017941 */ /* 0x000fea0003800000 */
.L_x_66:
        /* <DEDUP_REMOVED lines=9> */
.L_x_69:
[----:B------:R-:W-:Y:S05]  /*3ba0*/  BSYNC B1 ;  /* 0x0000000000017941 */ /* 0x000fea0003800000 */
.L_x_68:
        /* <DEDUP_REMOVED lines=10> */
.L_x_71:
[----:B------:R-:W-:Y:S05]  /*3c50*/  BSYNC B1 ;  /* 0x0000000000017941 */ /* 0x000fea0003800000 */
.L_x_70:
        /* <DEDUP_REMOVED lines=10> */
.L_x_73:
[----:B------:R-:W-:Y:S05]  /*3d00*/  BSYNC B1 ;  /* 0x0000000000017941 */ /* 0x000fea0003800000 */
.L_x_72:
        /* <DEDUP_REMOVED lines=9> */
.L_x_75:
[----:B------:R-:W-:Y:S05]  /*3da0*/  BSYNC B1 ;  /* 0x0000000000017941 */ /* 0x000fea0003800000 */
.L_x_74:
        /* <DEDUP_REMOVED lines=9> */
.L_x_77:
[----:B------:R-:W-:Y:S05]  /*3e40*/  BSYNC B1 ;  /* 0x0000000000017941 */ /* 0x000fea0003800000 */
.L_x_76:
        /* <DEDUP_REMOVED lines=10> */
.L_x_79:
[----:B------:R-:W-:Y:S05]  /*3ef0*/  BSYNC B1 ;  /* 0x0000000000017941 */ /* 0x000fea0003800000 */
.L_x_78:
        /* <DEDUP_REMOVED lines=10> */
.L_x_81:
[----:B------:R-:W-:Y:S05]  /*3fa0*/  BSYNC B1 ;  /* 0x0000000000017941 */ /* 0x000fea0003800000 */
.L_x_80:
        /* <DEDUP_REMOVED lines=9> */
.L_x_83:
[----:B------:R-:W-:Y:S05]  /*4040*/  BSYNC B1 ;  /* 0x0000000000017941 */ /* 0x000fea0003800000 */
.L_x_82:
        /* <DEDUP_REMOVED lines=9> */
.L_x_85:
[----:B------:R-:W-:Y:S05]  /*40e0*/  BSYNC B1 ;  /* 0x0000000000017941 */ /* 0x000fea0003800000 */
.L_x_84:
        /* <DEDUP_REMOVED lines=10> */
.L_x_87:
[----:B------:R-:W-:Y:S05]  /*4190*/  BSYNC B1 ;  /* 0x0000000000017941 */ /* 0x000fea0003800000 */
.L_x_86:
        /* <DEDUP_REMOVED lines=10> */
.L_x_89:
[----:B------:R-:W-:Y:S05]  /*4240*/  BSYNC B1 ;  /* 0x0000000000017941 */ /* 0x000fea0003800000 */
.L_x_88:
        /* <DEDUP_REMOVED lines=9> */
.L_x_91:
[----:B------:R-:W-:Y:S05]  /*42e0*/  BSYNC B1 ;  /* 0x0000000000017941 */ /* 0x000fea0003800000 */
.L_x_90:
        /* <DEDUP_REMOVED lines=9> */
.L_x_93:
[----:B------:R-:W-:Y:S05]  /*4380*/  BSYNC B1 ;  /* 0x0000000000017941 */ /* 0x000fea0003800000 */
.L_x_92:
        /* <DEDUP_REMOVED lines=10> */
.L_x_95:
[----:B------:R-:W-:Y:S05]  /*4430*/  BSYNC B1 ;  /* 0x0000000000017941 */ /* 0x000fea0003800000 */
.L_x_94:
        /* <DEDUP_REMOVED lines=10> */
.L_x_97:
[----:B------:R-:W-:Y:S05]  /*44e0*/  BSYNC B1 ;  /* 0x0000000000017941 */ /* 0x000fea0003800000 */
.L_x_96:
        /* <DEDUP_REMOVED lines=9> */
.L_x_99:
[----:B------:R-:W-:Y:S05]  /*4580*/  BSYNC B1 ;  /* 0x0000000000017941 */ /* 0x000fea0003800000 */
.L_x_98:
        /* <DEDUP_REMOVED lines=9> */
.L_x_101:
[----:B------:R-:W-:Y:S05]  /*4620*/  BSYNC B1 ;  /* 0x0000000000017941 */ /* 0x000fea0003800000 */
.L_x_100:
        /* <DEDUP_REMOVED lines=10> */
.L_x_103:
[----:B------:R-:W-:Y:S05]  /*46d0*/  BSYNC B1 ;  /* 0x0000000000017941 */ /* 0x000fea0003800000 */
.L_x_102:
        /* <DEDUP_REMOVED lines=10> */
.L_x_105:
[----:B------:R-:W-:Y:S05]  /*4780*/  BSYNC B1 ;  /* 0x0000000000017941 */ /* 0x000fea0003800000 */
.L_x_104:
        /* <DEDUP_REMOVED lines=9> */
.L_x_107:
[----:B------:R-:W-:Y:S05]  /*4820*/  BSYNC B1 ;  /* 0x0000000000017941 */ /* 0x000fea0003800000 */
.L_x_106:
        /* <DEDUP_REMOVED lines=9> */
.L_x_109:
[----:B------:R-:W-:Y:S05]  /*48c0*/  BSYNC B1 ;  /* 0x0000000000017941 */ /* 0x000fea0003800000 */
.L_x_108:
        /* <DEDUP_REMOVED lines=10> */
.L_x_111:
[----:B------:R-:W-:Y:S05]  /*4970*/  BSYNC B1 ;  /* 0x0000000000017941 */ /* 0x000fea0003800000 */
.L_x_110:
        /* <DEDUP_REMOVED lines=10> */
.L_x_113:
[----:B------:R-:W-:Y:S05]  /*4a20*/  BSYNC B1 ;  /* 0x0000000000017941 */ /* 0x000fea0003800000 */
.L_x_112:
        /* <DEDUP_REMOVED lines=9> */
.L_x_115:
[----:B------:R-:W-:Y:S05]  /*4ac0*/  BSYNC B1 ;  /* 0x0000000000017941 */ /* 0x000fea0003800000 */
.L_x_114:
        /* <DEDUP_REMOVED lines=9> */
.L_x_117:
[----:B------:R-:W-:Y:S05]  /*4b60*/  BSYNC B1 ;  /* 0x0000000000017941 */ /* 0x000fea0003800000 */
.L_x_116:
        /* <DEDUP_REMOVED lines=10> */
.L_x_119:
[----:B------:R-:W-:Y:S05]  /*4c10*/  BSYNC B1 ;  /* 0x0000000000017941 */ /* 0x000fea0003800000 */
.L_x_118:
        /* <DEDUP_REMOVED lines=10> */
.L_x_121:
[----:B------:R-:W-:Y:S05]  /*4cc0*/  BSYNC B1 ;  /* 0x0000000000017941 */ /* 0x000fea0003800000 */
.L_x_120:
        /* <DEDUP_REMOVED lines=9> */
.L_x_123:
[----:B------:R-:W-:Y:S05]  /*4d60*/  BSYNC B1 ;  /* 0x0000000000017941 */ /* 0x000fea0003800000 */
.L_x_122:
        /* <DEDUP_REMOVED lines=9> */
.L_x_125:
[----:B------:R-:W-:Y:S05]  /*4e00*/  BSYNC B1 ;  /* 0x0000000000017941 */ /* 0x000fea0003800000 */
.L_x_124:
        /* <DEDUP_REMOVED lines=10> */
.L_x_127:
[----:B------:R-:W-:Y:S05]  /*4eb0*/  BSYNC B1 ;  /* 0x0000000000017941 */ /* 0x000fea0003800000 */
.L_x_126:
        /* <DEDUP_REMOVED lines=10> */
.L_x_129:
[----:B------:R-:W-:Y:S05]  /*4f60*/  BSYNC B1 ;  /* 0x0000000000017941 */ /* 0x000fea0003800000 */
.L_x_128:
        /* <DEDUP_REMOVED lines=9> */
.L_x_131:
[----:B------:R-:W-:Y:S05]  /*5000*/  BSYNC B1 ;  /* 0x0000000000017941 */ /* 0x000fea0003800000 */
.L_x_130:
        /* <DEDUP_REMOVED lines=9> */
.L_x_133:
[----:B------:R-:W-:Y:S05]  /*50a0*/  BSYNC B1 ;  /* 0x0000000000017941 */ /* 0x000fea0003800000 */
.L_x_132:
        /* <DEDUP_REMOVED lines=10> */
.L_x_135:
[----:B------:R-:W-:Y:S05]  /*5150*/  BSYNC B1 ;  /* 0x0000000000017941 */ /* 0x000fea0003800000 */
.L_x_134:
        /* <DEDUP_REMOVED lines=10> */
.L_x_137:
[----:B------:R-:W-:Y:S05]  /*5200*/  BSYNC B1 ;  /* 0x0000000000017941 */ /* 0x000fea0003800000 */
.L_x_136:
        /* <DEDUP_REMOVED lines=9> */
.L_x_139:
[----:B------:R-:W-:Y:S05]  /*52a0*/  BSYNC B1 ;  /* 0x0000000000017941 */ /* 0x000fea0003800000 */
.L_x_138:
        /* <DEDUP_REMOVED lines=9> */
.L_x_141:
[----:B------:R-:W-:Y:S05]  /*5340*/  BSYNC B1 ;  /* 0x0000000000017941 */ /* 0x000fea0003800000 */
.L_x_140:
        /* <DEDUP_REMOVED lines=10> */
.L_x_143:
[----:B------:R-:W-:Y:S05]  /*53f0*/  BSYNC B1 ;  /* 0x0000000000017941 */ /* 0x000fea0003800000 */
.L_x_142:
        /* <DEDUP_REMOVED lines=10> */
.L_x_145:
[----:B------:R-:W-:Y:S05]  /*54a0*/  BSYNC B1 ;  /* 0x0000000000017941 */ /* 0x000fea0003800000 */
.L_x_144:
        /* <DEDUP_REMOVED lines=9> */
.L_x_147:
[----:B------:R-:W-:Y:S05]  /*5540*/  BSYNC B1 ;  /* 0x0000000000017941 */ /* 0x000fea0003800000 */
.L_x_146:
        /* <DEDUP_REMOVED lines=9> */
.L_x_149:
[----:B------:R-:W-:Y:S05]  /*55e0*/  BSYNC B1 ;  /* 0x0000000000017941 */ /* 0x000fea0003800000 */
.L_x_148:
        /* <DEDUP_REMOVED lines=10> */
.L_x_151:
[----:B------:R-:W-:Y:S05]  /*5690*/  BSYNC B1 ;  /* 0x0000000000017941 */ /* 0x000fea0003800000 */
.L_x_150:
[----:B-----5:R-:W-:Y:S01]  /*56a0*/  LOP3.LUT R5, R24, 0xffffe000, RZ, 0xc0, !PT ;  /* 0xffffe00018057812 */ /* 0x020fe200078ec0ff */
[----:B------:R-:W-:Y:S01]  /*56b0*/  BSSY B1, `(.L_x_152) ;  /* 0x000000b000017945 */ /* 0x000fe20003800000 */
[----:B------:R-:W-:Y:S01]  /*56c0*/  ISETP.GT.AND P1, PT, R4, 0x79, PT ;  /* 0x000000790400780c */ /* 0x000fe20003f24270 */
[----:B------:R-:W-:Y:S02]  /*56d0*/  @P2 IMAD.MOV.U32 R4, RZ, RZ, R10 ;  /* 0x000000ffff042224 */ /* 0x000fe400078e000a */
[----:B------:R-:W-:Y:S01]  /*56e0*/  FMUL R5, R5, R90 ;  /* 0x0000005a05057220 */ /* 0x000fe20000400000 */
[----:B------:R-:W-:-:S03]  /*56f0*/  ISETP.GT.AND P3, PT, R3, RZ, P1 ;  /* 0x000000ff0300720c */ /* 0x000fc60000f64270 */
[----:B------:R-:W-:Y:S01]  /*5700*/  FFMA R15, R84, R23, R5 ;  /* 0x00000017540f7223 */ /* 0x000fe20000000005 */
[----:B------:R-:W-:-:S04]  /*5710*/  @P2 IMAD.MOV.U32 R5, RZ, RZ, R11 ;  /* 0x000000ffff052224 */ /* 0x000fc800078e000b */
[----:B------:R-:W-:-:S05]  /*5720*/  F2FP.TF32.F32.PACK_B R15, R15 ;  /* 0x0000000fff0f723e */ /* 0x000fca00024050ff */
[----:B------:R0:W-:Y:S01]  /*5730*/  @P2 STG.E desc[UR40][R4.64+0x1e0], R15 ;  /* 0x0001e00f04002986 */ /* 0x0001e2000c101928 */
[----:B------:R-:W-:Y:S05]  /*5740*/  @!P3 BRA `(.L_x_153) ;  /* 0x000000000004b947 */ /* 0x000fea0003800000 */
[----:B------:R0:W5:Y:S02]  /*5750*/  LDG.E.LTC128B R24, desc[UR40][R6.64+0x1e4] ;  /* 0x0001e42806187981 */ /* 0x000164000c1e1920 */
.L_x_153:
[----:B------:R-:W-:Y:S05]  /*5760*/  BSYNC B1 ;  /* 0x0000000000017941 */ /* 0x000fea0003800000 */
.L_x_152:
        /* <DEDUP_REMOVED lines=9> */
.L_x_155:
[----:B------:R-:W-:Y:S05]  /*5800*/  BSYNC B1 ;  /* 0x0000000000017941 */ /* 0x000fea0003800000 */
.L_x_154:
[----:B-----5:R-:W-:Y:S01]  /*5810*/  LOP3.LUT R5, R24, 0xffffe000, RZ, 0xc0, !PT ;  /* 0xffffe00018057812 */ /* 0x020fe200078ec0ff */
[----:B------:R-:W-:Y:S01]  /*5820*/  @P0 IMAD.MOV.U32 R4, RZ, RZ, R12 ;  /* 0x000000ffff040224 */ /* 0x000fe200078e000c */
[----:B------:R-:W-:Y:S01]  /*5830*/  ISETP.GT.AND P1, PT, R3, 0x8, P1 ;  /* 0x000000080300780c */ /* 0x000fe20000f24270 */
[----:B------:R-:W-:Y:S02]  /*5840*/  BSSY B1, `(.L_x_156) ;  /* 0x0000008000017945 */ /* 0x000fe40003800000 */
[----:B------:R-:W-:-:S04]  /*5850*/  FMUL R5, R5, R90 ;  /* 0x0000005a05057220 */ /* 0x000fc80000400000 */
[----:B-1----:R-:W-:Y:S01]  /*5860*/  FFMA R7, R86, R23, R5 ;  /* 0x0000001756077223 */ /* 0x002fe20000000005 */
[----:B------:R-:W-:-:S04]  /*5870*/  @P0 IMAD.MOV.U32 R5, RZ, RZ, R13 ;  /* 0x000000ffff050224 */ /* 0x000fc800078e000d */
[----:B------:R-:W-:-:S05]  /*5880*/  F2FP.TF32.F32.PACK_B R7, R7 ;  /* 0x00000007ff07723e */ /* 0x000fca00024050ff */
[----:B------:R1:W-:Y:S01]  /*5890*/  @P0 STG.E desc[UR40][R4.64+0x1e0], R7 ;  /* 0x0001e00704000986 */ /* 0x0003e2000c101928 */
[----:B------:R-:W-:Y:S05]  /*58a0*/  @!P1 BRA `(.L_x_157) ;  /* 0x0000000000049947 */ /* 0x000fea0003800000 */
[----:B------:R0:W5:Y:S02]  /*58b0*/  LDG.E.LTC128B R24, desc[UR40][R8.64+0x1e4] ;  /* 0x0001e42808187981 */ /* 0x000164000c1e1920 */
.L_x_157:
[----:B------:R-:W-:Y:S05]  /*58c0*/  BSYNC B1 ;  /* 0x0000000000017941 */ /* 0x000fea0003800000 */
.L_x_156:
[----:B------:R-:W-:Y:S05]  /*58d0*/  @!P1 BRA `(.L_x_158) ;  /* 0x0000001000e89947 */ /* 0x000fea0003800000 */
[----:B-----5:R-:W-:-:S05]  /*58e0*/  LOP3.LUT R3, R24, 0xffffe000, RZ, 0xc0, !PT ;  /* 0xffffe00018037812 */ /* 0x020fca00078ec0ff */
[----:B-1----:R-:W-:-:S04]  /*58f0*/  FMUL R4, R3, R90 ;  /* 0x0000005a03047220 */ /* 0x002fc80000400000 */
[----:B------:R-:W-:-:S05]  /*5900*/  FFMA R87, R87, R23, R4 ;  /* 0x0000001757577223 */ /* 0x000fca0000000004 */
[----:B------:R-:W-:-:S05]  /*5910*/  F2FP.TF32.F32.PACK_B R87, R87 ;  /* 0x00000057ff57723e */ /* 0x000fca00024050ff */
[----:B------:R1:W-:Y:S01]  /*5920*/  STG.E desc[UR40][R12.64+0x1e4], R87 ;  /* 0x0001e4570c007986 */ /* 0x0003e2000c101928 */
[----:B------:R-:W-:Y:S05]  /*5930*/  BRA `(.L_x_158) ;  /* 0x0000001000d07947 */ /* 0x000fea0003800000 */
.L_x_33:
[----:B------:R-:W-:Y:S01]  /*5940*/  ISETP.GT.AND P4, PT, R4, 0x1, PT ;  /* 0x000000010400780c */ /* 0x000fe20003f84270 */
[----:B------:R-:W-:Y:S01]  /*5950*/  ULDC.64 UR4, c[0x0][0x5c0] ;  /* 0x0001700000047ab9 */ /* 0x000fe20000000a00 */
[-C--:B------:R-:W-:Y:S01]  /*5960*/  FMUL R5, R24, R23.reuse ;  /* 0x0000001718057220 */ /* 0x080fe20000400000 */
[----:B------:R-:W-:Y:S01]  /*5970*/  LEA R6, P3, R106, UR4, 0x2 ;  /* 0x000000046a067c11 */ /* 0x000fe2000f8610ff */
[-C--:B------:R-:W-:Y:S01]  /*5980*/  FMUL R25, R25, R23.reuse ;  /* 0x0000001719197220 */ /* 0x080fe20000400000 */
[----:B------:R-:W-:Y:S01]  /*5990*/  ISETP.GT.AND P1, PT, R3, RZ, P4 ;  /* 0x000000ff0300720c */ /* 0x000fe20002724270 */
[-C--:B------:R-:W-:Y:S01]  /*59a0*/  FMUL R11, R26, R23.reuse ;  /* 0x000000171a0b7220 */ /* 0x080fe20000400000 */
[----:B------:R-:W-:Y:S01]  /*59b0*/  LEA.HI.X R7, R106, UR5, R117, 0x2, P3 ;  /* 0x000000056a077c11 */ /* 0x000fe200098f1475 */
[----:B------:R-:W-:Y:S01]  /*59c0*/  FMUL R27, R27, R23 ;  /* 0x000000171b1b7220 */ /* 0x000fe20000400000 */
[----:B------:R-:W-:Y:S01]  /*59d0*/  F2FP.TF32.F32.PACK_B R5, R5 ;  /* 0x00000005ff05723e */ /* 0x000fe200024050ff */
[----:B------:R-:W-:Y:S01]  /*59e0*/  FMUL R29, R29, R23 ;  /* 0x000000171d1d7220 */ /* 0x000fe20000400000 */
[----:B------:R-:W-:Y:S01]  /*59f0*/  F2FP.TF32.F32.PACK_B R25, R25 ;  /* 0x00000019ff19723e */ /* 0x000fe200024050ff */
[-C--:B------:R-:W-:Y:S01]  /*5a00*/  FMUL R31, R31, R23.reuse ;  /* 0x000000171f1f7220 */ /* 0x080fe20000400000 */
[C---:B------:R-:W-:Y:S01]  /*5a10*/  SHF.L.U64.HI R9, R91.reuse, 0x2, R92 ;  /* 0x000000025b097819 */ /* 0x040fe2000001025c */
[----:B------:R0:W-:Y:S01]  /*5a20*/  @P2 STG.E desc[UR40][R6.64], R5 ;  /* 0x0000000506002986 */ /* 0x0001e2000c101928 */
[----:B------:R-:W-:Y:S01]  /*5a30*/  LEA R8, P3, R91, R6, 0x2 ;  /* 0x000000065b087211 */ /* 0x000fe200078610ff */
[-C--:B------:R-:W-:Y:S01]  /*5a40*/  FMUL R13, R32, R23.reuse ;  /* 0x00000017200d7220 */ /* 0x080fe20000400000 */
[C---:B------:R-:W-:Y:S01]  /*5a50*/  ISETP.GT.AND P2, PT, R4.reuse, 0x8, PT ;  /* 0x000000080400780c */ /* 0x040fe20003f44270 */
[----:B------:R-:W-:Y:S01]  /*5a60*/  @P1 STG.E desc[UR40][R6.64+0x4], R25 ;  /* 0x0000041906001986 */ /* 0x000fe2000c101928 */
[----:B------:R-:W-:Y:S01]  /*5a70*/  ISETP.GT.AND P1, PT, R4, 0x9, PT ;  /* 0x000000090400780c */ /* 0x000fe20003f24270 */
[----:B------:R-:W-:Y:S01]  /*5a80*/  IMAD.X R9, R9, 0x1, R7, P3 ;  /* 0x0000000109097824 */ /* 0x000fe200018e0607 */
[----:B------:R-:W-:Y:S01]  /*5a90*/  ISETP.GT.AND P0, PT, R3, 0x8, P0 ;  /* 0x000000080300780c */ /* 0x000fe20000704270 */
[-C--:B------:R-:W-:Y:S01]  /*5aa0*/  FMUL R33, R33, R23.reuse ;  /* 0x0000001721217220 */ /* 0x080fe20000400000 */
[----:B------:R-:W-:Y:S01]  /*5ab0*/  ISETP.GT.AND P4, PT, R3, 0x8, P4 ;  /* 0x000000080300780c */ /* 0x000fe20002784270 */
[-C--:B------:R-:W-:Y:S01]  /*5ac0*/  FMUL R35, R35, R23.reuse ;  /* 0x0000001723237220 */ /* 0x080fe20000400000 */
[C---:B------:R-:W-:Y:S01]  /*5ad0*/  ISETP.GT.AND P5, PT, R3.reuse, RZ, P2 ;  /* 0x000000ff0300720c */ /* 0x040fe200017a4270 */
[-C--:B0-----:R-:W-:Y:S01]  /*5ae0*/  FMUL R5, R28, R23.reuse ;  /* 0x000000171c057220 */ /* 0x081fe20000400000 */
[----:B------:R-:W-:Y:S01]  /*5af0*/  ISETP.GT.AND P3, PT, R3, RZ, P1 ;  /* 0x000000ff0300720c */ /* 0x000fe20000f64270 */
[----:B------:R-:W-:Y:S01]  /*5b00*/  FMUL R37, R37, R23 ;  /* 0x0000001725257220 */ /* 0x000fe20000400000 */
[----:B------:R-:W-:Y:S01]  /*5b10*/  F2FP.TF32.F32.PACK_B R11, R11 ;  /* 0x0000000bff0b723e */ /* 0x000fe200024050ff */
[----:B------:R-:W-:Y:S01]  /*5b20*/  FMUL R39, R39, R23 ;  /* 0x0000001727277220 */ /* 0x000fe20000400000 */
[----:B------:R-:W-:Y:S01]  /*5b30*/  F2FP.TF32.F32.PACK_B R27, R27 ;  /* 0x0000001bff1b723e */ /* 0x000fe200024050ff */
[----:B------:R-:W-:Y:S01]  /*5b40*/  FMUL R41, R41, R23 ;  /* 0x0000001729297220 */ /* 0x000fe20000400000 */
[----:B------:R-:W-:Y:S01]  /*5b50*/  F2FP.TF32.F32.PACK_B R5, R5 ;  /* 0x00000005ff05723e */ /* 0x000fe200024050ff */
[----:B------:R0:W-:Y:S01]  /*5b60*/  @P0 STG.E desc[UR40][R8.64], R11 ;  /* 0x0000000b08000986 */ /* 0x0001e2000c101928 */
[----:B------:R-:W-:Y:S01]  /*5b70*/  F2FP.TF32.F32.PACK_B R29, R29 ;  /* 0x0000001dff1d723e */ /* 0x000fe200024050ff */
[-C--:B------:R-:W-:Y:S01]  /*5b80*/  FMUL R43, R43, R23.reuse ;  /* 0x000000172b2b7220 */ /* 0x080fe20000400000 */
[C---:B------:R-:W-:Y:S01]  /*5b90*/  ISETP.GT.AND P0, PT, R4.reuse, 0x10, PT ;  /* 0x000000100400780c */ /* 0x040fe20003f04270 */
[----:B------:R-:W-:Y:S01]  /*5ba0*/  @P4 STG.E desc[UR40][R8.64+0x4], R27 ;  /* 0x0000041b08004986 */ /* 0x000fe2000c101928 */
[----:B------:R-:W-:Y:S01]  /*5bb0*/  ISETP.GT.AND P2, PT, R3, 0x8, P2 ;  /* 0x000000080300780c */ /* 0x000fe20001744270 */
[-C--:B------:R-:W-:Y:S01]  /*5bc0*/  FMUL R45, R45, R23.reuse ;  /* 0x000000172d2d7220 */ /* 0x080fe20000400000 */
[C---:B------:R-:W-:Y:S01]  /*5bd0*/  ISETP.GT.AND P1, PT, R3.reuse, 0x8, P1 ;  /* 0x000000080300780c */ /* 0x040fe20000f24270 */
[----:B------:R1:W-:Y:S01]  /*5be0*/  @P5 STG.E desc[UR40][R6.64+0x20], R5 ;  /* 0x0000200506005986 */ /* 0x0003e2000c101928 */
[----:B------:R-:W-:Y:S01]  /*5bf0*/  ISETP.GT.AND P5, PT, R3, RZ, P0 ;  /* 0x000000ff0300720c */ /* 0x000fe200007a4270 */
[----:B------:R-:W-:Y:S01]  /*5c00*/  FMUL R47, R47, R23 ;  /* 0x000000172f2f7220 */ /* 0x000fe20000400000 */
[----:B------:R-:W-:Y:S01]  /*5c10*/  F2FP.TF32.F32.PACK_B R31, R31 ;  /* 0x0000001fff1f723e */ /* 0x000fe200024050ff */
[----:B------:R-:W-:Y:S01]  /*5c20*/  @P3 STG.E desc[UR40][R6.64+0x24], R29 ;  /* 0x0000241d06003986 */ /* 0x000fe2000c101928 */
[----:B------:R-:W-:Y:S01]  /*5c30*/  ISETP.GT.AND P3, PT, R4, 0x11, PT ;  /* 0x000000110400780c */ /* 0x000fe20003f64270 */
[----:B0-----:R-:W-:Y:S01]  /*5c40*/  FMUL R11, R30, R23 ;  /* 0x000000171e0b7220 */ /* 0x001fe20000400000 */
[----:B------:R-:W-:Y:S01]  /*5c50*/  F2FP.TF32.F32.PACK_B R13, R13 ;  /* 0x0000000dff0d723e */ /* 0x000fe200024050ff */
[-C--:B------:R-:W-:Y:S01]  /*5c60*/  FMUL R49, R49, R23.reuse ;  /* 0x0000001731317220 */ /* 0x080fe20000400000 */
[----:B------:R-:W-:Y:S01]  /*5c70*/  ISETP.GT.AND P4, PT, R3, RZ, P3 ;  /* 0x000000ff0300720c */ /* 0x000fe20001f84270 */
[----:B------:R-:W-:Y:S01]  /*5c80*/  FMUL R51, R51, R23 ;  /* 0x0000001733337220 */ /* 0x000fe20000400000 */
[----:B------:R-:W-:Y:S01]  /*5c90*/  F2FP.TF32.F32.PACK_B R11, R11 ;  /* 0x0000000bff0b723e */ /* 0x000fe200024050ff */
[----:B-1----:R-:W-:Y:S01]  /*5ca0*/  FMUL R5, R34, R23 ;  /* 0x0000001722057220 */ /* 0x002fe20000400000 */
[----:B------:R-:W-:Y:S01]  /*5cb0*/  F2FP.TF32.F32.PACK_B R33, R33 ;  /* 0x00000021ff21723e */ /* 0x000fe200024050ff */
[-C--:B------:R-:W-:Y:S01]  /*5cc0*/  FMUL R53, R53, R23.reuse ;  /* 0x0000001735357220 */ /* 0x080fe20000400000 */
[----:B------:R-:W-:Y:S01]  /*5cd0*/  ISETP.GT.AND P0, PT, R3, 0x8, P0 ;  /* 0x000000080300780c */ /* 0x000fe20000704270 */
[----:B------:R0:W-:Y:S01]  /*5ce0*/  @P2 STG.E desc[UR40][R8.64+0x20], R11 ;  /* 0x0000200b08002986 */ /* 0x0001e2000c101928 */
[C---:B------:R-:W-:Y:S01]  /*5cf0*/  ISETP.GT.AND P2, PT, R4.reuse, 0x19, PT ;  /* 0x000000190400780c */ /* 0x040fe20003f44270 */
[----:B------:R-:W-:Y:S01]  /*5d00*/  FMUL R55, R55, R23 ;  /* 0x0000001737377220 */ /* 0x000fe20000400000 */
[----:B------:R-:W-:Y:S01]  /*5d10*/  F2FP.TF32.F32.PACK_B R5, R5 ;  /* 0x00000005ff05723e */ /* 0x000fe200024050ff */
[----:B------:R-:W-:Y:S01]  /*5d20*/  @P1 STG.E desc[UR40][R8.64+0x24], R31 ;  /* 0x0000241f08001986 */ /* 0x000fe2000c101928 */
[----:B------:R-:W-:Y:S01]  /*5d30*/  ISETP.GT.AND P1, PT, R4, 0x18, PT ;  /* 0x000000180400780c */ /* 0x000fe20003f24270 */
[----:B------:R-:W-:Y:S01]  /*5d40*/  FMUL R57, R57, R23 ;  /* 0x0000001739397220 */ /* 0x000fe20000400000 */
[----:B------:R-:W-:Y:S01]  /*5d50*/  F2FP.TF32.F32.PACK_B R35, R35 ;  /* 0x00000023ff23723e */ /* 0x000fe200024050ff */
[----:B------:R1:W-:Y:S01]  /*5d60*/  @P5 STG.E desc[UR40][R6.64+0x40], R13 ;  /* 0x0000400d06005986 */ /* 0x0003e2000c101928 */
[----:B------:R-:W-:Y:S01]  /*5d70*/  ISETP.GT.AND P5, PT, R3, RZ, P1 ;  /* 0x000000ff0300720c */ /* 0x000fe20000fa4270 */
[----:B------:R-:W-:Y:S01]  /*5d80*/  FMUL R59, R59, R23 ;  /* 0x000000173b3b7220 */ /* 0x000fe20000400000 */
[----:B------:R-:W-:Y:S01]  /*5d90*/  F2FP.TF32.F32.PACK_B R37, R37 ;  /* 0x00000025ff25723e */ /* 0x000fe200024050ff */
[----:B------:R-:W-:Y:S01]  /*5da0*/  @P4 STG.E desc[UR40][R6.64+0x44], R33 ;  /* 0x0000442106004986 */ /* 0x000fe2000c101928 */
[C---:B------:R-:W-:Y:S01]  /*5db0*/  ISETP.GT.AND P4, PT, R3.reuse, 0x8, P3 ;  /* 0x000000080300780c */ /* 0x040fe20001f84270 */
[-C--:B0-----:R-:W-:Y:S01]  /*5dc0*/  FMUL R11, R36, R23.reuse ;  /* 0x00000017240b7220 */ /* 0x081fe20000400000 */
[----:B------:R-:W-:Y:S01]  /*5dd0*/  ISETP.GT.AND P3, PT, R3, RZ, P2 ;  /* 0x000000ff0300720c */ /* 0x000fe20001764270 */
[----:B------:R0:W-:Y:S01]  /*5de0*/  @P0 STG.E desc[UR40][R8.64+0x40], R5 ;  /* 0x0000400508000986 */ /* 0x0001e2000c101928 */
[----:B------:R-:W-:Y:S01]  /*5df0*/  ISETP.GT.AND P0, PT, R4, 0x20, PT ;  /* 0x000000200400780c */ /* 0x000fe20003f04270 */
[----:B------:R-:W-:Y:S01]  /*5e00*/  FMUL R61, R61, R23 ;  /* 0x000000173d3d7220 */ /* 0x000fe20000400000 */
[----:B------:R-:W-:Y:S01]  /*5e10*/  F2FP.TF32.F32.PACK_B R11, R11 ;  /* 0x0000000bff0b723e */ /* 0x000fe200024050ff */
[-C--:B-1----:R-:W-:Y:S01]  /*5e20*/  FMUL R13, R40, R23.reuse ;  /* 0x00000017280d7220 */ /* 0x082fe20000400000 */
[----:B------:R-:W-:Y:S01]  /*5e30*/  ISETP.GT.AND P1, PT, R3, 0x8, P1 ;  /* 0x000000080300780c */ /* 0x000fe20000f24270 */
[----:B------:R-:W-:Y:S01]  /*5e40*/  FMUL R63, R63, R23 ;  /* 0x000000173f3f7220 */ /* 0x000fe20000400000 */
[----:B------:R-:W-:Y:S01]  /*5e50*/  F2FP.TF32.F32.PACK_B R39, R39 ;  /* 0x00000027ff27723e */ /* 0x000fe200024050ff */
[----:B------:R-:W-:Y:S01]  /*5e60*/  FMUL R65, R65, R23 ;  /* 0x0000001741417220 */ /* 0x000fe20000400000 */
[----:B------:R-:W-:Y:S01]  /*5e70*/  F2FP.TF32.F32.PACK_B R13, R13 ;  /* 0x0000000dff0d723e */ /* 0x000fe200024050ff */
[----:B------:R-:W-:Y:S01]  /*5e80*/  @P4 STG.E desc[UR40][R8.64+0x44], R35 ;  /* 0x0000442308004986 */ /* 0x000fe2000c101928 */
[C---:B------:R-:W-:Y:S01]  /*5e90*/  ISETP.GT.AND P4, PT, R3.reuse, 0x8, P2 ;  /* 0x000000080300780c */ /* 0x040fe20001784270 */
[-C--:B0-----:R-:W-:Y:S01]  /*5ea0*/  FMUL R5, R38, R23.reuse ;  /* 0x0000001726057220 */ /* 0x081fe20000400000 */
[C---:B------:R-:W-:Y:S01]  /*5eb0*/  ISETP.GT.AND P2, PT, R4.reuse, 0x21, PT ;  /* 0x000000210400780c */ /* 0x040fe20003f44270 */
[----:B------:R0:W-:Y:S01]  /*5ec0*/  @P5 STG.E desc[UR40][R6.64+0x60], R11 ;  /* 0x0000600b06005986 */ /* 0x0001e2000c101928 */
[----:B------:R-:W-:Y:S01]  /*5ed0*/  ISETP.GT.AND P5, PT, R3, RZ, P0 ;  /* 0x000000ff0300720c */ /* 0x000fe200007a4270 */
[----:B------:R-:W-:Y:S01]  /*5ee0*/  FMUL R67, R67, R23 ;  /* 0x0000001743437220 */ /* 0x000fe20000400000 */
[----:B------:R-:W-:Y:S01]  /*5ef0*/  F2FP.TF32.F32.PACK_B R5, R5 ;  /* 0x00000005ff05723e */ /* 0x000fe200024050ff */
[----:B------:R-:W-:Y:S01]  /*5f00*/  @P3 STG.E desc[UR40][R6.64+0x64], R37 ;  /* 0x0000642506003986 */ /* 0x000fe2000c101928 */
[----:B------:R-:W-:Y:S01]  /*5f10*/  ISETP.GT.AND P3, PT, R3, RZ, P2 ;  /* 0x000000ff0300720c */ /* 0x000fe20001764270 */
[----:B------:R-:W-:Y:S01]  /*5f20*/  FMUL R69, R69, R23 ;  /* 0x0000001745457220 */ /* 0x000fe20000400000 */
[----:B------:R-:W-:Y:S01]  /*5f30*/  F2FP.TF32.F32.PACK_B R41, R41 ;  /* 0x00000029ff29723e */ /* 0x000fe200024050ff */
[----:B------:R1:W-:Y:S01]  /*5f40*/  @P1 STG.E desc[UR40][R8.64+0x60], R5 ;  /* 0x0000600508001986 */ /* 0x0003e2000c101928 */
[----:B------:R-:W-:Y:S01]  /*5f50*/  ISETP.GT.AND P1, PT, R4, 0x28, PT ;  /* 0x000000280400780c */ /* 0x000fe20003f24270 */
[-C--:B------:R-:W-:Y:S01]  /*5f60*/  FMUL R71, R71, R23.reuse ;  /* 0x0000001747477220 */ /* 0x080fe20000400000 */
[C---:B------:R-:W-:Y:S01]  /*5f70*/  ISETP.GT.AND P0, PT, R3.reuse, 0x8, P0 ;  /* 0x000000080300780c */ /* 0x040fe20000704270 */
[----:B------:R-:W-:Y:S01]  /*5f80*/  @P4 STG.E desc[UR40][R8.64+0x64], R39 ;  /* 0x0000642708004986 */ /* 0x000fe2000c101928 */
[C---:B------:R-:W-:Y:S01]  /*5f90*/  ISETP.GT.AND P4, PT, R3.reuse, 0x8, P2 ;  /* 0x000000080300780c */ /* 0x040fe20001784270 */
[-C--:B0-----:R-:W-:Y:S01]  /*5fa0*/  FMUL R11, R44, R23.reuse ;  /* 0x000000172c0b7220 */ /* 0x081fe20000400000 */
[----:B------:R-:W-:Y:S01]  /*5fb0*/  ISETP.GT.AND P2, PT, R4, 0x29, PT ;  /* 0x000000290400780c */ /* 0x000fe20003f44270 */
[----:B------:R0:W-:Y:S01]  /*5fc0*/  @P5 STG.E desc[UR40][R6.64+0x80], R13 ;  /* 0x0000800d06005986 */ /* 0x0001e2000c101928 */
[----:B------:R-:W-:Y:S01]  /*5fd0*/  ISETP.GT.AND P5, PT, R3, RZ, P1 ;  /* 0x000000ff0300720c */ /* 0x000fe20000fa4270 */
[----:B------:R-:W-:Y:S01]  /*5fe0*/  FMUL R73, R73, R23 ;  /* 0x0000001749497220 */ /* 0x000fe20000400000 */
[----:B------:R-:W-:Y:S01]  /*5ff0*/  F2FP.TF32.F32.PACK_B R43, R43 ;  /* 0x0000002bff2b723e */ /* 0x000fe200024050ff */
[-C--:B-1----:R-:W-:Y:S01]  /*6000*/  FMUL R5, R42, R23.reuse ;  /* 0x000000172a057220 */ /* 0x082fe20000400000 */
[----:B------:R-:W-:Y:S01]  /*6010*/  @P3 STG.E desc[UR40][R6.64+0x84], R41 ;  /* 0x0000842906003986 */ /* 0x000fe2000c101928 */
[----:B------:R-:W-:Y:S01]  /*6020*/  ISETP.GT.AND P3, PT, R3, RZ, P2 ;  /* 0x000000ff0300720c */ /* 0x000fe20001764270 */
[----:B------:R-:W-:Y:S01]  /*6030*/  FMUL R75, R75, R23 ;  /* 0x000000174b4b7220 */ /* 0x000fe20000400000 */
[----:B------:R-:W-:Y:S01]  /*6040*/  F2FP.TF32.F32.PACK_B R11, R11 ;  /* 0x0000000bff0b723e */ /* 0x000fe200024050ff */
[----:B------:R-:W-:Y:S01]  /*6050*/  FMUL R77, R77, R23 ;  /* 0x000000174d4d7220 */ /* 0x000fe20000400000 */
[----:B------:R-:W-:Y:S01]  /*6060*/  F2FP.TF32.F32.PACK_B R5, R5 ;  /* 0x00000005ff05723e */ /* 0x000fe200024050ff */
[----:B------:R-:W-:Y:S01]  /*6070*/  FMUL R79, R79, R23 ;  /* 0x000000174f4f7220 */ /* 0x000fe20000400000 */
[----:B------:R-:W-:Y:S01]  /*6080*/  F2FP.TF32.F32.PACK_B R45, R45 ;  /* 0x0000002dff2d723e */ /* 0x000fe200024050ff */
[-C--:B0-----:R-:W-:Y:S01]  /*6090*/  FMUL R13, R48, R23.reuse ;  /* 0x00000017300d7220 */ /* 0x081fe20000400000 */
[----:B------:R-:W-:Y:S01]  /*60a0*/  ISETP.GT.AND P1, PT, R3, 0x8, P1 ;  /* 0x000000080300780c */ /* 0x000fe20000f24270 */
[----:B------:R0:W-:Y:S01]  /*60b0*/  @P0 STG.E desc[UR40][R8.64+0x80], R5 ;  /* 0x0000800508000986 */ /* 0x0001e2000c101928 */
[----:B------:R-:W-:Y:S01]  /*60c0*/  ISETP.GT.AND P0, PT, R4, 0x30, PT ;  /* 0x000000300400780c */ /* 0x000fe20003f04270 */
[----:B------:R-:W-:Y:S01]  /*60d0*/  FMUL R81, R81, R23 ;  /* 0x0000001751517220 */ /* 0x000fe20000400000 */
[----:B------:R-:W-:Y:S01]  /*60e0*/  F2FP.TF32.F32.PACK_B R47, R47 ;  /* 0x0000002fff2f723e */ /* 0x000fe200024050ff */
[----:B------:R-:W-:Y:S01]  /*60f0*/  @P4 STG.E desc[UR40][R8.64+0x84], R43 ;  /* 0x0000842b08004986 */ /* 0x000fe2000c101928 */
[C---:B------:R-:W-:Y:S01]  /*6100*/  ISETP.GT.AND P4, PT, R3.reuse, 0x8, P2 ;  /* 0x000000080300780c */ /* 0x040fe20001784270 */
[-C--:B------:R-:W-:Y:S01]  /*6110*/  FMUL R15, R82, R23.reuse ;  /* 0x00000017520f7220 */ /* 0x080fe20000400000 */
[----:B------:R-:W-:Y:S01]  /*6120*/  ISETP.GT.AND P2, PT, R4, 0x31, PT ;  /* 0x000000310400780c */ /* 0x000fe20003f44270 */
[----:B------:R1:W-:Y:S01]  /*6130*/  @P5 STG.E desc[UR40][R6.64+0xa0], R11 ;  /* 0x0000a00b06005986 */ /* 0x0003e2000c101928 */
[----:B------:R-:W-:Y:S01]  /*6140*/  ISETP.GT.AND P5, PT, R3, RZ, P0 ;  /* 0x000000ff0300720c */ /* 0x000fe200007a4270 */
[----:B------:R-:W-:Y:S01]  /*6150*/  FMUL R83, R83, R23 ;  /* 0x0000001753537220 */ /* 0x000fe20000400000 */
[----:B------:R-:W-:Y:S01]  /*6160*/  F2FP.TF32.F32.PACK_B R13, R13 ;  /* 0x0000000dff0d723e */ /* 0x000fe200024050ff */
[-C--:B0-----:R-:W-:Y:S01]  /*6170*/  FMUL R5, R46, R23.reuse ;  /* 0x000000172e057220 */ /* 0x081fe20000400000 */
[----:B------:R-:W-:Y:S01]  /*6180*/  @P3 STG.E desc[UR40][R6.64+0xa4], R45 ;  /* 0x0000a42d06003986 */ /* 0x000fe2000c101928 */
[----:B------:R-:W-:Y:S01]  /*6190*/  ISETP.GT.AND P3, PT, R3, RZ, P2 ;  /* 0x000000ff0300720c */ /* 0x000fe20001764270 */
[----:B------:R-:W-:Y:S01]  /*61a0*/  FMUL R21, R84, R23 ;  /* 0x0000001754157220 */ /* 0x000fe20000400000 */
[----:B------:R-:W-:Y:S01]  /*61b0*/  F2FP.TF32.F32.PACK_B R49, R49 ;  /* 0x00000031ff31723e */ /* 0x000fe200024050ff */
[----:B------:R-:W-:Y:S01]  /*61c0*/  FMUL R85, R85, R23 ;  /* 0x0000001755557220 */ /* 0x000fe20000400000 */
[----:B------:R-:W-:Y:S01]  /*61d0*/  F2FP.TF32.F32.PACK_B R5, R5 ;  /* 0x00000005ff05723e */ /* 0x000fe200024050ff */
[-C--:B------:R-:W-:Y:S01]  /*61e0*/  FMUL R87, R87, R23.reuse ;  /* 0x0000001757577220 */ /* 0x080fe20000400000 */
[----:B------:R-:W-:Y:S01]  /*61f0*/  ISETP.GT.AND P0, PT, R3, 0x8, P0 ;  /* 0x000000080300780c */ /* 0x000fe20000704270 */
[----:B-1----:R-:W-:Y:S01]  /*6200*/  FMUL R11, R52, R23 ;  /* 0x00000017340b7220 */ /* 0x002fe20000400000 */
[----:B------:R-:W-:Y:S01]  /*6210*/  F2FP.TF32.F32.PACK_B R51, R51 ;  /* 0x00000033ff33723e */ /* 0x000fe200024050ff */
[----:B------:R0:W-:Y:S01]  /*6220*/  @P1 STG.E desc[UR40][R8.64+0xa0], R5 ;  /* 0x0000a00508001986 */ /* 0x0001e2000c101928 */
[----:B------:R-:W-:-:S02]  /*6230*/  ISETP.GT.AND P1, PT, R4, 0x38, PT ;  /* 0x000000380400780c */ /* 0x000fc40003f24270 */
[----:B------:R-:W-:Y:S01]  /*6240*/  F2FP.TF32.F32.PACK_B R11, R11 ;  /* 0x0000000bff0b723e */ /* 0x000fe200024050ff */
[----:B------:R-:W-:Y:S01]  /*6250*/  @P4 STG.E desc[UR40][R8.64+0xa4], R47 ;  /* 0x0000a42f08004986 */ /* 0x000fe2000c101928 */
[C---:B------:R-:W-:Y:S02]  /*6260*/  ISETP.GT.AND P4, PT, R3.reuse, 0x8, P2 ;  /* 0x000000080300780c */ /* 0x040fe40001784270 */
[----:B------:R-:W-:Y:S01]  /*6270*/  ISETP.GT.AND P2, PT, R4, 0x39, PT ;  /* 0x000000390400780c */ /* 0x000fe20003f44270 */
[----:B------:R1:W-:Y:S01]  /*6280*/  @P5 STG.E desc[UR40][R6.64+0xc0], R13 ;  /* 0x0000c00d06005986 */ /* 0x0003e2000c101928 */
[C---:B------:R-:W-:Y:S02]  /*6290*/  ISETP.GT.AND P5, PT, R3.reuse, RZ, P1 ;  /* 0x000000ff0300720c */ /* 0x040fe40000fa4270 */
[----:B------:R-:W-:Y:S01]  /*62a0*/  F2FP.TF32.F32.PACK_B R53, R53 ;  /* 0x00000035ff35723e */ /* 0x000fe200024050ff */
[----:B0-----:R-:W-:Y:S01]  /*62b0*/  FMUL R5, R50, R23 ;  /* 0x0000001732057220 */ /* 0x001fe20000400000 */
[----:B------:R-:W-:Y:S01]  /*62c0*/  @P3 STG.E desc[UR40][R6.64+0xc4], R49 ;  /* 0x0000c43106003986 */ /* 0x000fe2000c101928 */
[----:B------:R-:W-:-:S02]  /*62d0*/  ISETP.GT.AND P3, PT, R3, RZ, P2 ;  /* 0x000000ff0300720c */ /* 0x000fc40001764270 */
[----:B------:R-:W-:Y:S02]  /*62e0*/  ISETP.GT.AND P1, PT, R3, 0x8, P1 ;  /* 0x000000080300780c */ /* 0x000fe40000f24270 */
[----:B------:R-:W-:Y:S01]  /*62f0*/  F2FP.TF32.F32.PACK_B R5, R5 ;  /* 0x00000005ff05723e */ /* 0x000fe200024050ff */
[----:B-1----:R-:W-:Y:S01]  /*6300*/  FMUL R13, R56, R23 ;  /* 0x00000017380d7220 */ /* 0x002fe20000400000 */
[----:B------:R-:W-:-:S03]  /*6310*/  F2FP.TF32.F32.PACK_B R55, R55 ;  /* 0x00000037ff37723e */ /* 0x000fc600024050ff */
[----:B------:R0:W-:Y:S01]  /*6320*/  @P0 STG.E desc[UR40][R8.64+0xc0], R5 ;  /* 0x0000c00508000986 */ /* 0x0001e2000c101928 */
[C---:B------:R-:W-:Y:S02]  /*6330*/  ISETP.GT.AND P0, PT, R4.reuse, 0x40, PT ;  /* 0x000000400400780c */ /* 0x040fe40003f04270 */
        /* <DEDUP_REMOVED lines=71> */
[----:B------:R-:W-:Y:S01]  /*67b0*/  @P3 STG.E desc[UR40][R6.64+0x164], R69 ;  /* 0x0001644506003986 */ /* 0x000fe2000c101928 */
[----:B0-----:R-:W-:Y:S01]  /*67c0*/  FMUL R5, R70, R23 ;  /* 0x0000001746057220 */ /* 0x001fe20000400000 */
[----:B------:R-:W-:-:S02]  /*67d0*/  ISETP.GT.AND P3, PT, R3, RZ, P2 ;  /* 0x000000ff0300720c */ /* 0x000fc40001764270 */
[----:B------:R-:W-:Y:S02]  /*67e0*/  ISETP.GT.AND P0, PT, R3, 0x8, P0 ;  /* 0x000000080300780c */ /* 0x000fe40000704270 */
[----:B------:R-:W-:Y:S01]  /*67f0*/  F2FP.TF32.F32.PACK_B R5, R5 ;  /* 0x00000005ff05723e */ /* 0x000fe200024050ff */
[----:B-1----:R-:W-:Y:S01]  /*6800*/  FMUL R11, R76, R23 ;  /* 0x000000174c0b7220 */ /* 0x002fe20000400000 */
[----:B------:R-:W-:-:S03]  /*6810*/  F2FP.TF32.F32.PACK_B R75, R75 ;  /* 0x0000004bff4b723e */ /* 0x000fc600024050ff */
[----:B------:R0:W-:Y:S01]  /*6820*/  @P1 STG.E desc[UR40][R8.64+0x160], R5 ;  /* 0x0001600508001986 */ /* 0x0001e2000c101928 */
[----:B------:R-:W-:Y:S02]  /*6830*/  F2FP.TF32.F32.PACK_B R77, R77 ;  /* 0x0000004dff4d723e */ /* 0x000fe400024050ff */
[----:B------:R-:W-:Y:S01]  /*6840*/  F2FP.TF32.F32.PACK_B R11, R11 ;  /* 0x0000000bff0b723e */ /* 0x000fe200024050ff */
[----:B------:R-:W-:Y:S01]  /*6850*/  @P4 STG.E desc[UR40][R8.64+0x164], R71 ;  /* 0x0001644708004986 */ /* 0x000fe2000c101928 */
[C---:B------:R-:W-:Y:S02]  /*6860*/  ISETP.GT.AND P4, PT, R4.reuse, 0x68, PT ;  /* 0x000000680400780c */ /* 0x040fe40003f84270 */
[----:B------:R-:W-:Y:S01]  /*6870*/  F2FP.TF32.F32.PACK_B R79, R79 ;  /* 0x0000004fff4f723e */ /* 0x000fe200024050ff */
[----:B------:R1:W-:Y:S01]  /*6880*/  @P5 STG.E desc[UR40][R6.64+0x180], R13 ;  /* 0x0001800d06005986 */ /* 0x0003e2000c101928 */
[----:B------:R-:W-:Y:S02]  /*6890*/  ISETP.GT.AND P5, PT, R4, 0x69, PT ;  /* 0x000000690400780c */ /* 0x000fe40003fa4270 */
[----:B------:R-:W-:Y:S01]  /*68a0*/  F2FP.TF32.F32.PACK_B R81, R81 ;  /* 0x00000051ff51723e */ /* 0x000fe200024050ff */
[----:B------:R-:W-:Y:S01]  /*68b0*/  @P3 STG.E desc[UR40][R6.64+0x184], R73 ;  /* 0x0001844906003986 */ /* 0x000fe2000c101928 */
[C---:B------:R-:W-:Y:S01]  /*68c0*/  ISETP.GT.AND P3, PT, R3.reuse, 0x8, P2 ;  /* 0x000000080300780c */ /* 0x040fe20001764270 */
[----:B0-----:R-:W-:Y:S01]  /*68d0*/  FMUL R5, R74, R23 ;  /* 0x000000174a057220 */ /* 0x001fe20000400000 */
[----:B------:R-:W-:-:S02]  /*68e0*/  ISETP.GT.AND P2, PT, R3, RZ, P4 ;  /* 0x000000ff0300720c */ /* 0x000fc40002744270 */
[C---:B------:R-:W-:Y:S02]  /*68f0*/  ISETP.GT.AND P1, PT, R3.reuse, RZ, P5 ;  /* 0x000000ff0300720c */ /* 0x040fe40002f24270 */
[C---:B------:R-:W-:Y:S01]  /*6900*/  ISETP.GT.AND P4, PT, R3.reuse, 0x8, P4 ;  /* 0x000000080300780c */ /* 0x040fe20002784270 */
[----:B-1----:R-:W-:Y:S01]  /*6910*/  FMUL R13, R78, R23 ;  /* 0x000000174e0d7220 */ /* 0x002fe20000400000 */
[----:B------:R-:W-:Y:S02]  /*6920*/  F2FP.TF32.F32.PACK_B R5, R5 ;  /* 0x00000005ff05723e */ /* 0x000fe400024050ff */
[----:B------:R-:W-:Y:S02]  /*6930*/  ISETP.GT.AND P5, PT, R3, 0x8, P5 ;  /* 0x000000080300780c */ /* 0x000fe40002fa4270 */
[----:B------:R-:W-:Y:S01]  /*6940*/  F2FP.TF32.F32.PACK_B R13, R13 ;  /* 0x0000000dff0d723e */ /* 0x000fe200024050ff */
[----:B------:R0:W-:Y:S01]  /*6950*/  @P0 STG.E desc[UR40][R8.64+0x180], R5 ;  /* 0x0001800508000986 */ /* 0x0001e2000c101928 */
[----:B------:R-:W-:-:S02]  /*6960*/  ISETP.GT.AND P0, PT, R4, 0x79, PT ;  /* 0x000000790400780c */ /* 0x000fc40003f04270 */
[----:B------:R-:W-:Y:S01]  /*6970*/  F2FP.TF32.F32.PACK_B R15, R15 ;  /* 0x0000000fff0f723e */ /* 0x000fe200024050ff */
[----:B------:R-:W-:Y:S01]  /*6980*/  @P3 STG.E desc[UR40][R8.64+0x184], R75 ;  /* 0x0001844b08003986 */ /* 0x000fe2000c101928 */
[C---:B------:R-:W-:Y:S02]  /*6990*/  ISETP.GT.AND P3, PT, R4.reuse, 0x70, PT ;  /* 0x000000700400780c */ /* 0x040fe40003f64270 */
[----:B------:R-:W-:Y:S01]  /*69a0*/  F2FP.TF32.F32.PACK_B R83, R83 ;  /* 0x00000053ff53723e */ /* 0x000fe200024050ff */
[----:B------:R1:W-:Y:S01]  /*69b0*/  @P2 STG.E desc[UR40][R6.64+0x1a0], R11 ;  /* 0x0001a00b06002986 */ /* 0x0003e2000c101928 */
[C---:B------:R-:W-:Y:S02]  /*69c0*/  ISETP.GT.AND P2, PT, R4.reuse, 0x71, PT ;  /* 0x000000710400780c */ /* 0x040fe40003f44270 */
[----:B------:R-:W-:Y:S01]  /*69d0*/  F2FP.TF32.F32.PACK_B R21, R21 ;  /* 0x00000015ff15723e */ /* 0x000fe200024050ff */
[----:B------:R-:W-:Y:S01]  /*69e0*/  @P1 STG.E desc[UR40][R6.64+0x1a4], R77 ;  /* 0x0001a44d06001986 */ /* 0x000fe2000c101928 */
[----:B------:R-:W-:Y:S01]  /*69f0*/  ISETP.GT.AND P1, PT, R4, 0x78, PT ;  /* 0x000000780400780c */ /* 0x000fe20003f24270 */
[----:B------:R-:W-:Y:S01]  /*6a00*/  @P4 IMAD.MOV.U32 R4, RZ, RZ, R8 ;  /* 0x000000ffff044224 */ /* 0x000fe200078e0008 */
[----:B------:R-:W-:Y:S01]  /*6a10*/  F2FP.TF32.F32.PACK_B R85, R85 ;  /* 0x00000055ff55723e */ /* 0x000fe200024050ff */
[----:B0-----:R-:W-:Y:S01]  /*6a20*/  @P4 IMAD.MOV.U32 R5, RZ, RZ, R9 ;  /* 0x000000ffff054224 */ /* 0x001fe200078e0009 */
[----:B------:R-:W-:Y:S01]  /*6a30*/  F2FP.TF32.F32.PACK_B R87, R87 ;  /* 0x00000057ff57723e */ /* 0x000fe200024050ff */
[----:B-1----:R-:W-:-:S03]  /*6a40*/  FMUL R11, R80, R23 ;  /* 0x00000017500b7220 */ /* 0x002fc60000400000 */
[----:B------:R0:W-:Y:S01]  /*6a50*/  @P4 STG.E desc[UR40][R4.64+0x1a0], R13 ;  /* 0x0001a00d04004986 */ /* 0x0001e2000c101928 */
[C---:B------:R-:W-:Y:S02]  /*6a60*/  ISETP.GT.AND P4, PT, R3.reuse, RZ, P3 ;  /* 0x000000ff0300720c */ /* 0x040fe40001f84270 */
[----:B------:R-:W-:Y:S02]  /*6a70*/  ISETP.GT.AND P3, PT, R3, 0x8, P3 ;  /* 0x000000080300780c */ /* 0x000fe40001f64270 */
[----:B------:R-:W-:Y:S01]  /*6a80*/  F2FP.TF32.F32.PACK_B R11, R11 ;  /* 0x0000000bff0b723e */ /* 0x000fe200024050ff */
[----:B0-----:R-:W-:Y:S02]  /*6a90*/  @P5 IMAD.MOV.U32 R4, RZ, RZ, R8 ;  /* 0x000000ffff045224 */ /* 0x001fe400078e0008 */
[----:B------:R-:W-:Y:S01]  /*6aa0*/  FMUL R13, R86, R23 ;  /* 0x00000017560d7220 */ /* 0x000fe20000400000 */
[----:B------:R-:W-:-:S04]  /*6ab0*/  @P5 IMAD.MOV.U32 R5, RZ, RZ, R9 ;  /* 0x000000ffff055224 */ /* 0x000fc800078e0009 */
[----:B------:R-:W-:Y:S01]  /*6ac0*/  F2FP.TF32.F32.PACK_B R13, R13 ;  /* 0x0000000dff0d723e */ /* 0x000fe200024050ff */
[----:B------:R0:W-:Y:S01]  /*6ad0*/  @P5 STG.E desc[UR40][R4.64+0x1a4], R79 ;  /* 0x0001a44f04005986 */ /* 0x0001e2000c101928 */
[C---:B------:R-:W-:Y:S02]  /*6ae0*/  ISETP.GT.AND P5, PT, R3.reuse, RZ, P2 ;  /* 0x000000ff0300720c */ /* 0x040fe400017a4270 */
[----:B------:R-:W-:Y:S01]  /*6af0*/  ISETP.GT.AND P2, PT, R3, 0x8, P2 ;  /* 0x000000080300780c */ /* 0x000fe20001744270 */
[----:B0-----:R-:W-:Y:S02]  /*6b00*/  @P4 IMAD.MOV.U32 R4, RZ, RZ, R6 ;  /* 0x000000ffff044224 */ /* 0x001fe400078e0006 */
[----:B------:R-:W-:-:S05]  /*6b10*/  @P4 IMAD.MOV.U32 R5, RZ, RZ, R7 ;  /* 0x000000ffff054224 */ /* 0x000fca00078e0007 */
        /* <DEDUP_REMOVED lines=10> */
[----:B------:R0:W-:Y:S02]  /*6bc0*/  @P3 STG.E desc[UR40][R4.64+0x1c0], R15 ;  /* 0x0001c00f04003986 */ /* 0x0001e4000c101928 */
[----:B0-----:R-:W-:Y:S02]  /*6bd0*/  @P2 IMAD.MOV.U32 R4, RZ, RZ, R8 ;  /* 0x000000ffff042224 */ /* 0x001fe400078e0008 */
[----:B------:R-:W-:-:S05]  /*6be0*/  @P2 IMAD.MOV.U32 R5, RZ, RZ, R9 ;  /* 0x000000ffff052224 */ /* 0x000fca00078e0009 */
[----:B------:R0:W-:Y:S02]  /*6bf0*/  @P2 STG.E desc[UR40][R4.64+0x1c4], R83 ;  /* 0x0001c45304002986 */ /* 0x0001e4000c101928 */
[----:B0-----:R-:W-:Y:S02]  /*6c00*/  @P4 IMAD.MOV.U32 R4, RZ, RZ, R6 ;  /* 0x000000ffff044224 */ /* 0x001fe400078e0006 */
[----:B------:R-:W-:-:S05]  /*6c10*/  @P4 IMAD.MOV.U32 R5, RZ, RZ, R7 ;  /* 0x000000ffff054224 */ /* 0x000fca00078e0007 */
[----:B------:R0:W-:Y:S04]  /*6c20*/  @P4 STG.E desc[UR40][R4.64+0x1e0], R21 ;  /* 0x0001e01504004986 */ /* 0x0001e8000c101928 */
[----:B------:R1:W-:Y:S01]  /*6c30*/  @P5 STG.E desc[UR40][R6.64+0x1e4], R85 ;  /* 0x0001e45506005986 */ /* 0x0003e2000c101928 */
[----:B0-----:R-:W-:Y:S02]  /*6c40*/  @P1 IMAD.MOV.U32 R4, RZ, RZ, R8 ;  /* 0x000000ffff041224 */ /* 0x001fe400078e0008 */
[----:B------:R-:W-:-:S05]  /*6c50*/  @P1 IMAD.MOV.U32 R5, RZ, RZ, R9 ;  /* 0x000000ffff051224 */ /* 0x000fca00078e0009 */
[----:B------:R1:W-:Y:S04]  /*6c60*/  @P1 STG.E desc[UR40][R4.64+0x1e0], R13 ;  /* 0x0001e00d04001986 */ /* 0x0003e8000c101928 */
[----:B------:R1:W-:Y:S02]  /*6c70*/  @P0 STG.E desc[UR40][R8.64+0x1e4], R87 ;  /* 0x0001e45708000986 */ /* 0x0003e4000c101928 */
.L_x_158:
[----:B------:R-:W-:Y:S05]  /*6c80*/  BSYNC B0 ;  /* 0x0000000000007941 */ /* 0x000fea0003800000 */
.L_x_32:
[----:B------:R-:W-:Y:S01]  /*6c90*/  IADD3 R16, P0, R16, UR38, RZ ;  /* 0x0000002610107c10 */ /* 0x000fe2000ff1e0ff */
[----:B------:R-:W-:Y:S01]  /*6ca0*/  ULDC.64 UR4, c[0x0][0x650] ;  /* 0x0001940000047ab9 */ /* 0x000fe20000000a00 */
[----:B------:R-:W-:Y:S01]  /*6cb0*/  PRMT R3, RZ, 0x7610, R3 ;  /* 0x00007610ff037816 */ /* 0x000fe20000000003 */
[----:B------:R-:W-:Y:S01]  /*6cc0*/  IMAD.MOV.U32 R100, RZ, RZ, -0x1 ;  /* 0xffffffffff647424 */ /* 0x000fe200078e00ff */
[----:B------:R-:W-:Y:S01]  /*6cd0*/  IADD3.X R17, R17, UR37, RZ, P0, !PT ;  /* 0x0000002511117c10 */ /* 0x000fe200087fe4ff */
[----:B--2---:R-:W-:Y:S01]  /*6ce0*/  IMAD.MOV.U32 R101, RZ, RZ, -0x1 ;  /* 0xffffffffff657424 */ /* 0x004fe200078e00ff */
[----:B------:R-:W-:-:S04]  /*6cf0*/  ISETP.GE.U32.AND P0, PT, R16, UR4, PT ;  /* 0x0000000410007c0c */ /* 0x000fc8000bf06070 */
[----:B------:R-:W-:-:S13]  /*6d00*/  ISETP.GE.U32.AND.EX P0, PT, R17, UR5, PT, P0 ;  /* 0x0000000511007c0c */ /* 0x000fda000bf06100 */
[----:B------:R-:W-:Y:S05]  /*6d10*/  @P0 BRA `(.L_x_159) ;  /* 0x00000004004c0947 */ /* 0x000fea0003800000 */
[----:B0-----:R-:W0:Y:S01]  /*6d20*/  LDC.64 R10, c[0x0][0x628] ;  /* 0x00018a00ff0a7b82 */ /* 0x001e220000000a00 */
[----:B-1--4-:R-:W1:Y:S01]  /*6d30*/  S2R R12, SR_CTAID.X ;  /* 0x00000000000c7919 */ /* 0x012e620000002500 */
[----:B---3--:R-:W-:Y:S02]  /*6d40*/  IMAD.MOV.U32 R8, RZ, RZ, R16 ;  /* 0x000000ffff087224 */ /* 0x008fe400078e0010 */
[----:B------:R-:W-:Y:S01]  /*6d50*/  IMAD.MOV.U32 R9, RZ, RZ, R17 ;  /* 0x000000ffff097224 */ /* 0x000fe200078e0011 */
[----:B------:R-:W2:Y:S03]  /*6d60*/  S2R R20, SR_CTAID.Y ;  /* 0x0000000000147919 */ /* 0x000ea60000002600 */
[----:B------:R-:W3:Y:S08]  /*6d70*/  LDC R0, c[0x0][0x630] ;  /* 0x00018c00ff007b82 */ /* 0x000ef00000000800 */
[----:B------:R-:W4:Y:S01]  /*6d80*/  LDC.64 R14, c[0x0][0x620] ;  /* 0x00018800ff0e7b82 */ /* 0x000f220000000a00 */
[----:B0-----:R-:W-:-:S04]  /*6d90*/  ISETP.NE.U32.AND P0, PT, R10, RZ, PT ;  /* 0x000000ff0a00720c */ /* 0x001fc80003f05070 */
[----:B------:R-:W-:-:S13]  /*6da0*/  ISETP.NE.AND.EX P0, PT, R11, RZ, PT, P0 ;  /* 0x000000ff0b00720c */ /* 0x000fda0003f05300 */
[----:B-1234-:R-:W-:Y:S05]  /*6db0*/  @!P0 BRA `(.L_x_160) ;  /* 0x0000000000288947 */ /* 0x01efea0003800000 */
        /* <DEDUP_REMOVED lines=10> */
.L_x_160:
[-CC-:B------:R-:W-:Y:S01]  /*6e60*/  SHF.R.U64 R101, R8, R0.reuse, R9.reuse ;  /* 0x0000000008657219 */ /* 0x180fe20000001209 */
[----:B------:R-:W0:Y:S01]  /*6e70*/  LDC.64 R26, c[0x0][0x640] ;  /* 0x00019000ff1a7b82 */ /* 0x000e220000000a00 */
[----:B------:R-:W-:Y:S01]  /*6e80*/  SHF.R.U32.HI R0, RZ, R0, R9 ;  /* 0x00000000ff007219 */ /* 0x000fe20000011609 */
[----:B------:R-:W-:Y:S01]  /*6e90*/  ULDC UR4, c[0x0][0x150] ;  /* 0x0000540000047ab9 */ /* 0x000fe20000000800 */
[----:B------:R-:W-:Y:S02]  /*6ea0*/  IADD3 R3, P0, RZ, -R101, RZ ;  /* 0x80000065ff037210 */ /* 0x000fe40007f1e0ff */
[----:B------:R-:W-:-:S03]  /*6eb0*/  I2FP.F32.U32 R7, R12 ;  /* 0x0000000c00077245 */ /* 0x000fc60000201000 */
[----:B------:R-:W1:Y:S01]  /*6ec0*/  LDC R6, c[0x0][0x618] ;  /* 0x00018600ff067b82 */ /* 0x000e620000000800 */
[----:B------:R-:W-:Y:S02]  /*6ed0*/  IMAD.X R5, RZ, RZ, ~R0, P0 ;  /* 0x000000ffff057224 */ /* 0x000fe400000e0e00 */
[----:B------:R-:W-:Y:S01]  /*6ee0*/  FMUL R7, R7, UR4 ;  /* 0x0000000407077c20 */ /* 0x000fe20008400000 */
[----:B------:R-:W-:Y:S01]  /*6ef0*/  ULDC UR4, c[0x0][0x154] ;  /* 0x0000550000047ab9 */ /* 0x000fe20000000800 */
[-C--:B------:R-:W-:Y:S02]  /*6f00*/  IMAD R0, R5, R14.reuse, RZ ;  /* 0x0000000e05007224 */ /* 0x080fe400078e02ff */
[C---:B------:R-:W-:Y:S01]  /*6f10*/  IMAD.WIDE.U32 R4, R3.reuse, R14, R16 ;  /* 0x0000000e03047225 */ /* 0x040fe200078e0010 */
[----:B------:R-:W2:Y:S01]  /*6f20*/  LDC R8, c[0x0][0x608] ;  /* 0x00018200ff087b82 */ /* 0x000ea20000000800 */
[----:B------:R-:W3:Y:S02]  /*6f30*/  F2I.U32.TRUNC.NTZ R7, R7 ;  /* 0x0000000700077305 */ /* 0x000ee4000020f000 */
[----:B------:R-:W-:Y:S01]  /*6f40*/  IMAD R3, R3, R15, R0 ;  /* 0x0000000f03037224 */ /* 0x000fe200078e0200 */
[----:B------:R-:W-:-:S03]  /*6f50*/  I2FP.F32.U32 R0, R20 ;  /* 0x0000001400007245 */ /* 0x000fc60000201000 */
[----:B------:R-:W-:Y:S01]  /*6f60*/  IMAD.IADD R3, R5, 0x1, R3 ;  /* 0x0000000105037824 */ /* 0x000fe200078e0203 */
[----:B------:R-:W4:Y:S01]  /*6f70*/  LDC R11, c[0x0][0x658] ;  /* 0x00019600ff0b7b82 */ /* 0x000f220000000800 */
[----:B0-----:R-:W-:-:S04]  /*6f80*/  ISETP.NE.U32.AND P0, PT, R26, RZ, PT ;  /* 0x000000ff1a00720c */ /* 0x001fc80003f05070 */
[----:B------:R-:W-:-:S03]  /*6f90*/  ISETP.NE.AND.EX P0, PT, R27, RZ, PT, P0 ;  /* 0x000000ff1b00720c */ /* 0x000fc60003f05300 */
[----:B------:R-:W0:Y:S01]  /*6fa0*/  LDC R9, c[0x0][0x144] ;  /* 0x00005100ff097b82 */ /* 0x000e220000000800 */
[-C--:B-1----:R-:W-:Y:S01]  /*6fb0*/  SHF.R.U64 R10, R4, R6.reuse, R3 ;  /* 0x00000006040a7219 */ /* 0x082fe20000001203 */
[----:B---3--:R-:W-:Y:S01]  /*6fc0*/  IMAD.MOV R7, RZ, RZ, -R7 ;  /* 0x000000ffff077224 */ /* 0x008fe200078e0a07 */
[----:B------:R-:W-:Y:S01]  /*6fd0*/  SHF.R.U32.HI R3, RZ, R6, R3 ;  /* 0x00000006ff037219 */ /* 0x000fe20000011603 */
[----:B------:R-:W-:-:S04]  /*6fe0*/  FMUL R6, R0, UR4 ;  /* 0x0000000400067c20 */ /* 0x000fc80008400000 */
[----:B------:R-:W1:Y:S01]  /*6ff0*/  LDC R21, c[0x0][0x148] ;  /* 0x00005200ff157b82 */ /* 0x000e620000000800 */
[----:B------:R3:W0:Y:S01]  /*7000*/  F2I.U32.TRUNC.NTZ R14, R6 ;  /* 0x00000006000e7305 */ /* 0x000622000020f000 */
[-CC-:B--2---:R-:W-:Y:S02]  /*7010*/  SHF.R.U64 R13, R10, R8.reuse, R3.reuse ;  /* 0x000000080a0d7219 */ /* 0x184fe40000001203 */
[----:B------:R-:W-:-:S04]  /*7020*/  SHF.R.U32.HI R0, RZ, R8, R3 ;  /* 0x00000008ff007219 */ /* 0x000fc80000011603 */
[----:B-----5:R-:W2:Y:S01]  /*7030*/  LDC R24, c[0x0][0x648] ;  /* 0x00019200ff187b82 */ /* 0x020ea20000000800 */
[-CC-:B----4-:R-:W-:Y:S02]  /*7040*/  SHF.R.U64 R15, R13, R11.reuse, R0.reuse ;  /* 0x0000000b0d0f7219 */ /* 0x190fe40000001200 */
[----:B------:R-:W-:-:S03]  /*7050*/  SHF.R.U32.HI R5, RZ, R11, R0 ;  /* 0x0000000bff057219 */ /* 0x000fc60000011600 */
[----:B------:R-:W-:Y:S02]  /*7060*/  IMAD.MOV.U32 R4, RZ, RZ, R15 ;  /* 0x000000ffff047224 */ /* 0x000fe400078e000f */
[----:B------:R-:W4:Y:S01]  /*7070*/  LDC R28, c[0x0][0x638] ;  /* 0x00018e00ff1c7b82 */ /* 0x000f220000000800 */
[----:B0-----:R-:W-:-:S07]  /*7080*/  IMAD R25, R9, R7, R12 ;  /* 0x0000000709197224 */ /* 0x001fce00078e020c */
[----:B------:R-:W0:Y:S08]  /*7090*/  LDC R29, c[0x0][0x610] ;  /* 0x00018400ff1d7b82 */ /* 0x000e300000000800 */
[----:B------:R-:W0:Y:S01]  /*70a0*/  LDC R30, c[0x0][0x600] ;  /* 0x00018000ff1e7b82 */ /* 0x000e220000000800 */
[----:B-123--:R-:W-:Y:S05]  /*70b0*/  @!P0 BRA `(.L_x_161) ;  /* 0x0000000000288947 */ /* 0x00efea0003800000 */
[----:B------:R-:W1:Y:S02]  /*70c0*/  LDC R0, c[0x0][0x64c] ;  /* 0x00019300ff007b82 */ /* 0x000e640000000800 */
[----:B-1----:R-:W-:-:S05]  /*70d0*/  IADD3 R3, P0, R15, R0, RZ ;  /* 0x000000000f037210 */ /* 0x002fca0007f1e0ff */
        /* <DEDUP_REMOVED lines=8> */
.L_x_161:
[----:B------:R-:W-:Y:S01]  /*7160*/  ISETP.NE.AND P0, PT, R2, 0x1, PT ;  /* 0x000000010200780c */ /* 0x000fe20003f05270 */
[----:B------:R-:W-:Y:S01]  /*7170*/  IMAD.MOV R14, RZ, RZ, -R14 ;  /* 0x000000ffff0e7224 */ /* 0x000fe200078e0a0e */
[----:B------:R-:W-:Y:S02]  /*7180*/  SHF.R.U64 R3, R4, R24, R5 ;  /* 0x0000001804037219 */ /* 0x000fe40000001205 */
[----:B------:R-:W-:Y:S02]  /*7190*/  LOP3.LUT R0, R13, R98, RZ, 0xc0, !PT ;  /* 0x000000620d007212 */ /* 0x000fe400078ec0ff */
[----:B------:R-:W-:Y:S01]  /*71a0*/  LOP3.LUT R10, R10, R97, RZ, 0xc0, !PT ;  /* 0x000000610a0a7212 */ /* 0x000fe200078ec0ff */
[----:B------:R-:W-:Y:S02]  /*71b0*/  IMAD.MOV R4, RZ, RZ, -R3 ;  /* 0x000000ffff047224 */ /* 0x000fe400078e0a03 */
[----:B------:R-:W-:Y:S02]  /*71c0*/  IMAD R0, R93, R3, R0 ;  /* 0x000000035d007224 */ /* 0x000fe400078e0200 */
[----:B----4-:R-:W-:-:S02]  /*71d0*/  IMAD R3, R4, R28, R15 ;  /* 0x0000001c04037224 */ /* 0x010fc400078e020f */
[----:B------:R-:W-:Y:S02]  /*71e0*/  @P0 IMAD R25, R21, R14, R20 ;  /* 0x0000000e15190224 */ /* 0x000fe400078e0214 */
[----:B0-----:R-:W-:Y:S02]  /*71f0*/  IMAD R5, R3, R30, R10 ;  /* 0x0000001e03057224 */ /* 0x001fe400078e020a */
[----:B------:R-:W-:Y:S02]  /*7200*/  IMAD R0, R0, R29, R25 ;  /* 0x0000001d00007224 */ /* 0x000fe400078e0219 */
[----:B------:R-:W-:-:S03]  /*7210*/  IMAD.MOV.U32 R4, RZ, RZ, 0x1 ;  /* 0x00000001ff047424 */ /* 0x000fc600078e00ff */
[----:B------:R-:W-:Y:S02]  /*7220*/  SEL R100, R5, R0, !P0 ;  /* 0x0000000005647207 */ /* 0x000fe40004000000 */
[----:B------:R-:W-:Y:S02]  /*7230*/  PRMT R3, R4, 0x7610, R3 ;  /* 0x0000761004037816 */ /* 0x000fe40000000003 */
[----:B------:R-:W-:-:S07]  /*7240*/  SEL R0, R0, R5, !P0 ;  /* 0x0000000500007207 */ /* 0x000fce0004000000 */
.L_x_159:
[----:B------:R-:W-:Y:S01]  /*7250*/  LOP3.LUT P0, RZ, R3, 0xff, RZ, 0xc0, !PT ;  /* 0x000000ff03ff7812 */ /* 0x000fe2000780c0ff */
[----:B------:R-:W-:Y:S01]  /*7260*/  UIMAD.WIDE.U32 UR4, UR42, -0x33333333, URZ ;  /* 0xcccccccd2a0478a5 */ /* 0x000fe2000f8e003f */
[----:B------:R-:W-:-:S03]  /*7270*/  IMAD.MOV.U32 R103, RZ, RZ, R0 ;  /* 0x000000ffff677224 */ /* 0x000fc600078e0000 */
[----:B------:R-:W-:-:S04]  /*7280*/  USHF.R.U32.HI UR4, URZ, 0x2, UR5 ;  /* 0x000000023f047899 */ /* 0x000fc80008011605 */
[----:B------:R-:W-:-:S04]  /*7290*/  UIMAD UR42, UR4, -0x5, UR42 ;  /* 0xfffffffb042a78a4 */ /* 0x000fc8000f8e022a */
[----:B------:R-:W-:Y:S08]  /*72a0*/  @P0 BRA `(.L_x_162) ;  /* 0xffffffa0007c0947 */ /* 0x000ff0000383ffff */
[----:B------:R-:W-:Y:S05]  /*72b0*/  EXIT ;  /* 0x000000000000794d */ /* 0x000fea0003800000 */
.L_x_7:
        /* <DEDUP_REMOVED lines=26> */
.L_x_164:
[----:B------:R-:W0:Y:S01]  /*7460*/  LDC.64 R30, c[0x0][0x640] ;  /* 0x00019000ff1e7b82 */ /* 0x000e220000000a00 */
[-CC-:B------:R-:W-:Y:S01]  /*7470*/  SHF.R.U64 R22, R14, R8.reuse, R15.reuse ;  /* 0x000000080e167219 */ /* 0x180fe2000000120f */
[----:B------:R-:W-:Y:S01]  /*7480*/  IMAD.MOV.U32 R27, RZ, RZ, 0x1 ;  /* 0x00000001ff1b7424 */ /* 0x000fe200078e00ff */
[----:B------:R-:W-:Y:S02]  /*7490*/  SHF.R.U32.HI R7, RZ, R8, R15 ;  /* 0x00000008ff077219 */ /* 0x000fe4000001160f */
[----:B------:R-:W-:-:S03]  /*74a0*/  IADD3 R13, P0, RZ, -R22, RZ ;  /* 0x80000016ff0d7210 */ /* 0x000fc60007f1e0ff */
[----:B------:R-:W1:Y:S02]  /*74b0*/  LDC R12, c[0x0][0x618] ;  /* 0x00018600ff0c7b82 */ /* 0x000e640000000800 */
[----:B------:R-:W-:Y:S02]  /*74c0*/  IMAD.X R7, RZ, RZ, ~R7, P0 ;  /* 0x000000ffff077224 */ /* 0x000fe400000e0e07 */
[----:B------:R-:W-:-:S04]  /*74d0*/  IMAD.WIDE.U32 R10, R13, R24, R16 ;  /* 0x000000180d0a7225 */ /* 0x000fc800078e0010 */
[----:B------:R-:W2:Y:S01]  /*74e0*/  LDC R14, c[0x0][0x608] ;  /* 0x00018200ff0e7b82 */ /* 0x000ea20000000800 */
[----:B------:R-:W-:-:S04]  /*74f0*/  IMAD R8, R7, R24, RZ ;  /* 0x0000001807087224 */ /* 0x000fc800078e02ff */
[----:B------:R-:W-:-:S03]  /*7500*/  IMAD R7, R13, R25, R8 ;  /* 0x000000190d077224 */ /* 0x000fc600078e0208 */
[----:B------:R-:W3:Y:S01]  /*7510*/  LDC R28, c[0x0][0x658] ;  /* 0x00019600ff1c7b82 */ /* 0x000ee20000000800 */
[----:B------:R-:W-:Y:S01]  /*7520*/  IMAD.IADD R7, R11, 0x1, R7 ;  /* 0x000000010b077824 */ /* 0x000fe200078e0207 */
[----:B0-----:R-:W-:Y:S01]  /*7530*/  ISETP.NE.U32.AND P0, PT, R30, RZ, PT ;  /* 0x000000ff1e00720c */ /* 0x001fe20003f05070 */
[----:B------:R-:W-:-:S03]  /*7540*/  IMAD.MOV.U32 R11, RZ, RZ, -0x1 ;  /* 0xffffffffff0b7424 */ /* 0x000fc600078e00ff */
        /* <DEDUP_REMOVED lines=8> */
[-C--:B---3--:R-:W-:Y:S02]  /*75d0*/  SHF.L.U32 R10, R11, R28.reuse, RZ ;  /* 0x0000001c0b0a7219 */ /* 0x088fe400000006ff */
[--C-:B------:R-:W-:Y:S02]  /*75e0*/  SHF.R.U64 R26, R24, R28, R7.reuse ;  /* 0x0000001c181a7219 */ /* 0x100fe40000001207 */
[----:B------:R-:W-:Y:S02]  /*75f0*/  LOP3.LUT R29, RZ, R10, RZ, 0x33, !PT ;  /* 0x0000000aff1d7212 */ /* 0x000fe400078e33ff */
[----:B------:R-:W-:Y:S01]  /*7600*/  SHF.R.U32.HI R11, RZ, R28, R7 ;  /* 0x0000001cff0b7219 */ /* 0x000fe20000011607 */
[----:B------:R-:W3:Y:S01]  /*7610*/  LDC R32, c[0x0][0x610] ;  /* 0x00018400ff207b82 */ /* 0x000ee20000000800 */
[----:B------:R-:W-:Y:S01]  /*7620*/  IMAD.MOV.U32 R10, RZ, RZ, R26 ;  /* 0x000000ffff0a7224 */ /* 0x000fe200078e001a */
[----:B------:R-:W-:Y:S06]  /*7630*/  @!P0 BRA `(.L_x_165) ;  /* 0x0000000000288947 */ /* 0x000fec0003800000 */
        /* <DEDUP_REMOVED lines=10> */
.L_x_165:
[----:B------:R-:W-:Y:S02]  /*76e0*/  ISETP.NE.AND P0, PT, R2, 0x1, PT ;  /* 0x000000010200780c */ /* 0x000fe40003f05270 */
[----:B-1----:R-:W-:Y:S01]  /*76f0*/  SHF.R.U64 R8, R10, R8, R11 ;  /* 0x000000080a087219 */ /* 0x002fe2000000120b */
[----:B0-----:R-:W-:Y:S01]  /*7700*/  VIADD R11, R21, 0xffffffff ;  /* 0xffffffff150b7836 */ /* 0x001fe20000000000 */
[----:B------:R-:W-:Y:S02]  /*7710*/  SHF.L.U32 R27, R27, R28, RZ ;  /* 0x0000001c1b1b7219 */ /* 0x000fe400000006ff */
[----:B------:R-:W-:Y:S01]  /*7720*/  LOP3.LUT R5, R24, R29, RZ, 0xc0, !PT ;  /* 0x0000001d18057212 */ /* 0x000fe200078ec0ff */
[----:B------:R-:W-:-:S04]  /*7730*/  IMAD.MOV R7, RZ, RZ, -R8 ;  /* 0x000000ffff077224 */ /* 0x000fc800078e0a08 */
[----:B------:R-:W-:Y:S02]  /*7740*/  IMAD R5, R27, R8, R5 ;  /* 0x000000081b057224 */ /* 0x000fe400078e0205 */
[----:B------:R-:W-:Y:S01]  /*7750*/  @P0 IMAD R6, R9, R23, R4 ;  /* 0x0000001709060224 */ /* 0x000fe200078e0204 */
[----:B------:R-:W-:Y:S01]  /*7760*/  LOP3.LUT R9, R20, R11, RZ, 0xc0, !PT ;  /* 0x0000000b14097212 */ /* 0x000fe200078ec0ff */
[----:B--2---:R-:W-:Y:S02]  /*7770*/  IMAD R4, R7, R25, R26 ;  /* 0x0000001907047224 */ /* 0x004fe400078e021a */
[----:B---3--:R-:W-:Y:S02]  /*7780*/  IMAD R6, R5, R32, R6 ;  /* 0x0000002005067224 */ /* 0x008fe400078e0206 */
[----:B------:R-:W-:Y:S02]  /*7790*/  IMAD R5, R4, R21, R9 ;  /* 0x0000001504057224 */ /* 0x000fe400078e0209 */
[----:B------:R-:W-:-:S02]  /*77a0*/  IMAD.MOV.U32 R8, RZ, RZ, 0x1 ;  /* 0x00000001ff087424 */ /* 0x000fc400078e00ff */
[----:B------:R-:W-:Y:S01]  /*77b0*/  IMAD.MOV.U32 R7, RZ, RZ, R22 ;  /* 0x000000ffff077224 */ /* 0x000fe200078e0016 */
[----:B------:R-:W-:Y:S02]  /*77c0*/  SEL R21, R5, R6, !P0 ;  /* 0x0000000605157207 */ /* 0x000fe40004000000 */
[----:B------:R-:W-:-:S07]  /*77d0*/  SEL R20, R6, R5, !P0 ;  /* 0x0000000506147207 */ /* 0x000fce0004000000 */
.L_x_163:
[----:B------:R-:W-:-:S08]  /*77e0*/  NOP ;  /* 0x0000000000007918 */ /* 0x000fd00000000000 */
[----:B------:R-:W0:-:S00]  /*77f0*/  USETMAXREG.DEALLOC.CTAPOOL 0x28 ;  /* 0x00000028000079c8 */ /* 0x000e0000080e0500 */
[----:B0-----:R-:W-:-:S13]  /*7800*/  ISETP.NE.AND P0, PT, R3, RZ, PT ;  /* 0x000000ff0300720c */ /* 0x001fda0003f05270 */
[----:B------:R-:W-:Y:S05]  /*7810*/  @P0 EXIT ;  /* 0x000000000000094d */ /* 0x000fea0003800000 */
[----:B------:R-:W-:Y:S01]  /*7820*/  LOP3.LUT P0, RZ, R8, 0xff, RZ, 0xc0, !PT ;  /* 0x000000ff08ff7812 */ /* 0x000fe2000780c0ff */
[----:B------:R-:W-:Y:S02]  /*7830*/  IMAD.MOV.U32 R3, RZ, RZ, 0x1 ;  /* 0x00000001ff037424 */ /* 0x000fe400078e00ff */
[----:B------:R-:W-:-:S10]  /*7840*/  IMAD.MOV.U32 R8, RZ, RZ, RZ ;  /* 0x000000ffff087224 */ /* 0x000fd400078e00ff */
[----:B------:R-:W-:Y:S05]  /*7850*/  @!P0 BRA `(.L_x_166) ;  /* 0x0000000c00b08947 */ /* 0x000fea0003800000 */
[----:B------:R-:W0:Y:S01]  /*7860*/  LDC R3, c[0x0][0x28c] ;  /* 0x0000a300ff037b82 */ /* 0x000e220000000800 */
[----:B------:R-:W1:Y:S01]  /*7870*/  S2R R13, SR_CgaCtaId ;  /* 0x00000000000d7919 */ /* 0x000e620000008800 */
[----:B------:R-:W-:Y:S01]  /*7880*/  ULDC UR21, c[0x0][0x658] ;  /* 0x0001960000157ab9 */ /* 0x000fe20000000800 */
[----:B------:R-:W-:Y:S01]  /*7890*/  UMOV UR4, 0xffffffff ;  /* 0xffffffff00047882 */ /* 0x000fe20000000000 */
[----:B------:R-:W-:Y:S01]  /*78a0*/  BSSY B0, `(.L_x_166) ;  /* 0x00000e7000007945 */ /* 0x000fe20003800000 */
[----:B------:R-:W-:Y:S01]  /*78b0*/  USHF.L.U32 UR4, UR4, UR21, URZ ;  /* 0x0000001504047299 */ /* 0x000fe2000800063f */
[----:B------:R-:W-:Y:S01]  /*78c0*/  IMAD.MOV.U32 R10, RZ, RZ, 0x1 ;  /* 0x00000001ff0a7424 */ /* 0x000fe200078e00ff */
[----:B------:R-:W-:Y:S01]  /*78d0*/  LOP3.LUT R9, R18, 0x2, RZ, 0xfc, !PT ;  /* 0x0000000212097812 */ /* 0x000fe200078efcff */
[----:B------:R-:W-:Y:S01]  /*78e0*/  IMAD.MOV.U32 R8, RZ, RZ, RZ ;  /* 0x000000ffff087224 */ /* 0x000fe200078e00ff */
[----:B------:R-:W-:Y:S01]  /*78f0*/  ULDC UR13, c[0x0][0x600] ;  /* 0x00018000000d7ab9 */ /* 0x000fe20000000800 */
[----:B------:R-:W-:Y:S01]  /*7900*/  UMOV UR5, 0x1 ;  /* 0x0000000100057882 */ /* 0x000fe20000000000 */
[----:B------:R-:W-:-:S02]  /*7910*/  UIADD3 UR13, UR13, -0x1, URZ ;  /* 0xffffffff0d0d7890 */ /* 0x000fc4000fffe03f */
[----:B------:R-:W-:Y:S02]  /*7920*/  USHF.L.U32 UR21, UR5, UR21, URZ ;  /* 0x0000001505157299 */ /* 0x000fe4000800063f */
[----:B------:R-:W-:Y:S01]  /*7930*/  ULOP3.LUT UR29, URZ, UR4, URZ, 0x33, !UPT ;  /* 0x000000043f1d7292 */ /* 0x000fe2000f8e333f */
[----:B------:R-:W-:Y:S01]  /*7940*/  ULDC.64 UR14, c[0x0][0x198] ;  /* 0x00006600000e7ab9 */ /* 0x000fe20000000a00 */
[----:B0-----:R-:W-:-:S05]  /*7950*/  VIADD R3, R3, 0x7f ;  /* 0x0000007f03037836 */ /* 0x001fca0000000000 */
[----:B------:R-:W-:-:S04]  /*7960*/  SHF.R.S32.HI R4, RZ, 0x1f, R3 ;  /* 0x0000001fff047819 */ /* 0x000fc80000011403 */
[----:B------:R-:W-:Y:S01]  /*7970*/  LEA.HI R4, R4, R3, RZ, 0x7 ;  /* 0x0000000304047211 */ /* 0x000fe200078f38ff */
[C---:B-1----:R-:W-:Y:S02]  /*7980*/  IMAD.SHL.U32 R12, R13.reuse, 0x40, RZ ;  /* 0x000000400d0c7824 */ /* 0x042fe400078e00ff */
[----:B------:R-:W-:Y:S01]  /*7990*/  IMAD.SHL.U32 R13, R13, 0x800, RZ ;  /* 0x000008000d0d7824 */ /* 0x000fe200078e00ff */
[----:B------:R-:W-:Y:S01]  /*79a0*/  SHF.R.S32.HI R11, RZ, 0x7, R4 ;  /* 0x00000007ff0b7819 */ /* 0x000fe20000011404 */
[----:B------:R-:W-:Y:S01]  /*79b0*/  IMAD.MOV.U32 R3, RZ, RZ, 0x1 ;  /* 0x00000001ff037424 */ /* 0x000fe200078e00ff */
[----:B------:R-:W-:Y:S02]  /*79c0*/  LOP3.LUT R12, R12, 0x40, RZ, 0xc0, !PT ;  /* 0x000000400c0c7812 */ /* 0x000fe400078ec0ff */
[----:B------:R-:W-:Y:S01]  /*79d0*/  LOP3.LUT R13, R13, 0x800, RZ, 0xc0, !PT ;  /* 0x000008000d0d7812 */ /* 0x000fe200078ec0ff */
[----:B------:R-:W-:-:S07]  /*79e0*/  VIADD R19, R11, 0x1 ;  /* 0x000000010b137836 */ /* 0x000fce0000000000 */
.L_x_177:
[----:B------:R-:W-:-:S03]  /*79f0*/  UMOV UR4, 0xffffffff ;  /* 0xffffffff00047882 */ /* 0x000fc60000000000 */
[----:B------:R-:W-:Y:S05]  /*7a00*/  BRA.DIV UR4, `(.L_x_167) ;  /* 0x0000001204507947 */ /* 0x000fea000b800000 */
[----:B------:R-:W-:-:S13]  /*7a10*/  ELECT P6, URZ, PT ;  /* 0x00000000003f782f */ /* 0x000fda00038c0000 */
.L_x_189:
[----:B------:R-:W0:Y:S01]  /*7a20*/  LDC R4, c[0x0][0x28c] ;  /* 0x0000a300ff047b82 */ /* 0x000e220000000800 */
[----:B------:R-:W-:Y:S01]  /*7a30*/  BSSY B1, `(.L_x_168) ;  /* 0x000005a000017945 */ /* 0x000fe20003800000 */
[----:B0-----:R-:W-:-:S13]  /*7a40*/  ISETP.LT.OR P6, PT, R4, 0x1, !P6 ;  /* 0x000000010400780c */ /* 0x001fda00077c1670 */
[----:B------:R-:W-:Y:S05]  /*7a50*/  @P6 BRA `(.L_x_169) ;  /* 0x00000004005c6947 */ /* 0x000fea0003800000 */
[----:B------:R-:W-:Y:S02]  /*7a60*/  IMAD.SHL.U32 R20, R20, 0x80, RZ ;  /* 0x0000008014147824 */ /* 0x000fe400078e00ff */
[----:B------:R-:W-:Y:S02]  /*7a70*/  IMAD R21, R21, 0x80, R12 ;  /* 0x0000008015157824 */ /* 0x000fe400078e020c */
[----:B------:R-:W-:Y:S02]  /*7a80*/  IMAD.MOV.U32 R22, RZ, RZ, RZ ;  /* 0x000000ffff167224 */ /* 0x000fe400078e00ff */
[----:B------:R-:W-:Y:S02]  /*7a90*/  IMAD.MOV.U32 R4, RZ, RZ, R19 ;  /* 0x000000ffff047224 */ /* 0x000fe400078e0013 */
[----:B------:R-:W-:Y:S02]  /*7aa0*/  IMAD.MOV.U32 R5, RZ, RZ, R3 ;  /* 0x000000ffff057224 */ /* 0x000fe400078e0003 */
[----:B------:R-:W-:-:S07]  /*7ab0*/  IMAD.MOV.U32 R6, RZ, RZ, R8 ;  /* 0x000000ffff067224 */ /* 0x000fce00078e0008 */
.L_x_172:
[----:B------:R-:W0:Y:S01]  /*7ac0*/  S2R R15, SR_CgaCtaId ;  /* 0x00000000000f7919 */ /* 0x000e220000008800 */
[----:B------:R-:W-:Y:S02]  /*7ad0*/  MOV R14, 0x400 ;  /* 0x00000400000e7802 */ /* 0x000fe40000000f00 */
[----:B------:R-:W-:Y:S02]  /*7ae0*/  ISETP.NE.AND P1, PT, R0, RZ, PT ;  /* 0x000000ff0000720c */ /* 0x000fe40003f25270 */
[----:B0-----:R-:W-:Y:S02]  /*7af0*/  LEA R25, R15, R14, 0x18 ;  /* 0x0000000e0f197211 */ /* 0x001fe400078ec0ff */
[----:B------:R-:W-:-:S09]  /*7b00*/  SHF.L.U32 R14, R5, 0x1f, RZ ;  /* 0x0000001f050e7819 */ /* 0x000fd200000006ff */
[----:B------:R-:W0:Y:S01]  /*7b10*/  @!P1 LDC R15, c[0x0][0x500] ;  /* 0x00014000ff0f9b82 */ /* 0x000e220000000800 */
[----:B------:R-:W-:-:S04]  /*7b20*/  IMAD R23, R6, 0x8, R25 ;  /* 0x0000000806177824 */ /* 0x000fc800078e0219 */
[----:B------:R-:W1:Y:S02]  /*7b30*/  SYNCS.PHASECHK.TRANS64.TRYWAIT P0, [R23+URZ+0x28], R14 ;  /* 0x0000280e170075a7 */ /* 0x000e64000800017f */
[----:B-1----:R-:W-:Y:S05]  /*7b40*/  @!P0 BRA `(.L_x_170) ;  /* 0x0000001000208947 */ /* 0x002fea0003800000 */
.L_x_190:
[----:B-1----:R-:W-:Y:S01]  /*7b50*/  PRMT R14, R9, 0x9910, RZ ;  /* 0x00009910090e7816 */ /* 0x002fe200000000ff */
[----:B0-----:R0:W-:Y:S03]  /*7b60*/  @!P1 SYNCS.ARRIVE.TRANS64 RZ, [R23+URZ], R15 ;  /* 0x0000000f17ff99a7 */ /* 0x0011e6000800003f */
[----:B------:R-:W-:-:S13]  /*7b70*/  ISETP.NE.AND P0, PT, R14, 0x2, PT ;  /* 0x000000020e00780c */ /* 0x000fda0003f05270 */
[----:B0-----:R-:W-:Y:S05]  /*7b80*/  @P0 BRA `(.L_x_171) ;  /* 0x0000000000040947 */ /* 0x001fea0003800000 */
[----:B------:R-:W-:Y:S01]  /*7b90*/  BPT.TRAP 0x1 ;  /* 0x000000040000795c */ /* 0x000fe20000300000 */
.L_x_171:
[----:B------:R-:W-:Y:S01]  /*7ba0*/  IMAD R14, R6, 0x10000, R25 ;  /* 0x00010000060e7824 */ /* 0x000fe200078e0219 */
[----:B------:R-:W-:Y:S01]  /*7bb0*/  R2UR UR10, R22 ;  /* 0x00000000160a72ca */ /* 0x000fe200000e0000 */
[----:B------:R-:W-:Y:S01]  /*7bc0*/  UIADD3 UR22, UP0, UR14, 0xf0, URZ ;  /* 0x000000f00e167890 */ /* 0x000fe2000ff1e03f */
[----:B------:R-:W-:Y:S01]  /*7bd0*/  R2UR UR9, R23 ;  /* 0x00000000170972ca */ /* 0x000fe200000e0000 */
[----:B------:R-:W-:Y:S01]  /*7be0*/  VIADD R4, R4, 0xffffffff ;  /* 0xffffffff04047836 */ /* 0x000fe20000000000 */
[----:B------:R-:W-:Y:S01]  /*7bf0*/  R2UR UR40, R14 ;  /* 0x000000000e2872ca */ /* 0x000fe200000e0000 */
[----:B------:R-:W-:Y:S01]  /*7c00*/  IMAD R14, R6, 0x4000, R13 ;  /* 0x00004000060e7824 */ /* 0x000fe200078e020d */
[----:B------:R-:W-:Y:S01]  /*7c10*/  R2UR UR11, R20 ;  /* 0x00000000140b72ca */ /* 0x000fe200000e0000 */
[----:B------:R-:W-:Y:S01]  /*7c20*/  UIADD3.X UR23, URZ, UR15, URZ, UP0, !UPT ;  /* 0x0000000f3f177290 */ /* 0x000fe200087fe43f */
[----:B------:R-:W-:Y:S01]  /*7c30*/  R2UR UR12, R7 ;  /* 0x00000000070c72ca */ /* 0x000fe200000e0000 */
[----:B------:R-:W-:Y:S01]  /*7c40*/  IMAD R14, R14, 0x4, R25 ;  /* 0x000000040e0e7824 */ /* 0x000fe200078e0219 */
[----:B------:R-:W-:Y:S01]  /*7c50*/  R2UR UR35, R21 ;  /* 0x00000000152372ca */ /* 0x000fe200000e0000 */
[----:B------:R-:W-:Y:S01]  /*7c60*/  UIADD3 UR4, UP1, UR14, 0x1f0, URZ ;  /* 0x000001f00e047890 */ /* 0x000fe2000ff3e03f */
[----:B------:R-:W-:Y:S01]  /*7c70*/  ISETP.GT.AND P1, PT, R4, 0x1, PT ;  /* 0x000000010400780c */ /* 0x000fe20003f24270 */
[----:B------:R-:W-:Y:S01]  /*7c80*/  UIADD3 UR58, UR10, 0x20, URZ ;  /* 0x000000200a3a7890 */ /* 0x000fe2000fffe03f */
[----:B------:R-:W-:Y:S01]  /*7c90*/  R2UR UR18, R14 ;  /* 0x000000000e1272ca */ /* 0x000fe200000e0000 */
[----:B------:R-:W-:Y:S01]  /*7ca0*/  UIADD3 UR50, UR10, 0x40, URZ ;  /* 0x000000400a327890 */ /* 0x000fe2000fffe03f */
[----:B------:R-:W-:Y:S01]  /*7cb0*/  VIADD R6, R6, 0x1 ;  /* 0x0000000106067836 */ /* 0x000fe20000000000 */
[----:B------:R-:W-:Y:S01]  /*7cc0*/  UIADD3 UR8, UR40, 0x100, URZ ;  /* 0x0000010028087890 */ /* 0x000fe2000fffe03f */
[----:B------:R-:W-:Y:S01]  /*7cd0*/  VIADD R22, R22, 0x80 ;  /* 0x0000008016167836 */ /* 0x000fe20000000000 */
[----:B------:R-:W-:-:S02]  /*7ce0*/  UIADD3 UR56, UR40, 0x4100, URZ ;  /* 0x0000410028387890 */ /* 0x000fc4000fffe03f */
[----:B------:R-:W-:Y:S01]  /*7cf0*/  UIADD3 UR48, UR40, 0x8100, URZ ;  /* 0x0000810028307890 */ /* 0x000fe2000fffe03f */
[C---:B------:R-:W-:Y:S01]  /*7d00*/  ISETP.NE.AND P0, PT, R6.reuse, 0x5, PT ;  /* 0x000000050600780c */ /* 0x040fe20003f05270 */
[----:B------:R-:W-:Y:S02]  /*7d10*/  UIADD3 UR42, UR10, 0x60, URZ ;  /* 0x000000600a2a7890 */ /* 0x000fe4000fffe03f */
[----:B------:R-:W-:Y:S01]  /*7d20*/  UIADD3 UR40, UR40, 0xc100, URZ ;  /* 0x0000c10028287890 */ /* 0x000fe2000fffe03f */
[----:B------:R-:W-:Y:S01]  /*7d30*/  SEL R14, RZ, 0x1, P0 ;  /* 0x00000001ff0e7807 */ /* 0x000fe20000000000 */
[----:B------:R-:W-:Y:S01]  /*7d40*/  UMOV UR6, 0x0 ;  /* 0x0000000000067882 */ /* 0x000fe20000000000 */
[----:B------:R-:W-:Y:S01]  /*7d50*/  UMOV UR7, 0x10000000 ;  /* 0x1000000000077882 */ /* 0x000fe20000000000 */
[----:B------:R-:W-:Y:S01]  /*7d60*/  UIADD3.X UR5, URZ, UR15, URZ, UP1, !UPT ;  /* 0x0000000f3f057290 */ /* 0x000fe20008ffe43f */
[----:B------:R0:W-:Y:S01]  /*7d70*/  UTMALDG.3D [UR8], [UR22], desc[UR6] ;  /* 0x00000608160075b4 */ /* 0x0001e20008011000 */
[----:B------:R-:W-:Y:S01]  /*7d80*/  UIADD3 UR32, UR18, 0x50100, URZ ;  /* 0x0005010012207890 */ /* 0x000fe2000fffe03f */
[----:B------:R-:W-:Y:S01]  /*7d90*/  LOP3.LUT R5, R5, R14, RZ, 0x3c, !PT ;  /* 0x0000000e05057212 */ /* 0x000fe200078e3cff */
[----:B------:R-:W-:Y:S01]  /*7da0*/  UIADD3 UR24, UR18, 0x54100, URZ ;  /* 0x0005410012187890 */ /* 0x000fe2000fffe03f */
[----:B------:R-:W-:Y:S01]  /*7db0*/  SEL R6, R6, RZ, P0 ;  /* 0x000000ff06067207 */ /* 0x000fe20000000000 */
[----:B------:R-:W-:Y:S01]  /*7dc0*/  UIADD3 UR16, UR18, 0x58100, URZ ;  /* 0x0005810012107890 */ /* 0x000fe2000fffe03f */
[----:B------:R-:W-:Y:S01]  /*7dd0*/  UMOV UR57, UR9 ;  /* 0x0000000900397c82 */ /* 0x000fe20008000000 */
        /* <DEDUP_REMOVED lines=8> */
[----:B------:R1:W-:Y:S01]  /*7e60*/  UTMALDG.3D [UR56], [UR22], desc[UR6] ;  /* 0x00000638160075b4 */ /* 0x0003e20008011000 */
[----:B------:R-:W-:Y:S01]  /*7e70*/  UMOV UR30, 0x30000 ;  /* 0x00030000001e7882 */ /* 0x000fe20000000000 */
[----:B------:R-:W-:Y:S01]  /*7e80*/  UMOV UR33, UR9 ;  /* 0x0000000900217c82 */ /* 0x000fe20008000000 */
[----:B------:R-:W-:Y:S01]  /*7e90*/  UMOV UR34, UR10 ;  /* 0x0000000a00227c82 */ /* 0x000fe20008000000 */
[----:B------:R-:W-:Y:S01]  /*7ea0*/  UMOV UR36, UR12 ;  /* 0x0000000c00247c82 */ /* 0x000fe20008000000 */
[----:B------:R-:W-:Y:S01]  /*7eb0*/  UMOV UR25, UR9 ;  /* 0x0000000900197c82 */ /* 0x000fe20008000000 */
[----:B------:R-:W-:Y:S01]  /*7ec0*/  UMOV UR27, UR35 ;  /* 0x00000023001b7c82 */ /* 0x000fe20008000000 */
[----:B------:R-:W-:Y:S01]  /*7ed0*/  UMOV UR28, UR12 ;  /* 0x0000000c001c7c82 */ /* 0x000fe20008000000 */
[----:B0-----:R-:W-:Y:S01]  /*7ee0*/  UIADD3 UR8, UR18, 0x5c100, URZ ;  /* 0x0005c10012087890 */ /* 0x001fe2000fffe03f */
[----:B------:R1:W-:Y:S01]  /*7ef0*/  UTMALDG.3D [UR48], [UR22], desc[UR6] ;  /* 0x00000630160075b4 */ /* 0x0003e20008011000 */
        /* <DEDUP_REMOVED lines=8> */
[----:B------:R1:W-:Y:S01]  /*7f80*/  UTMALDG.3D.MULTICAST [UR32], [UR4], UR30, desc[UR6] ;  /* 0x00000620040073b4 */ /* 0x0003e2000801181e */
[----:B------:R1:W-:Y:S01]  /*7f90*/  UTMALDG.3D.MULTICAST [UR24], [UR4], UR30, desc[UR6] ;  /* 0x00000618040073b4 */ /* 0x0003e2000801181e */
[----:B------:R1:W-:Y:S01]  /*7fa0*/  UTMALDG.3D.MULTICAST [UR16], [UR4], UR30, desc[UR6] ;  /* 0x00000610040073b4 */ /* 0x0003e2000801181e */
[----:B------:R1:W-:Y:S02]  /*7fb0*/  UTMALDG.3D.MULTICAST [UR8], [UR4], UR30, desc[UR6] ;  /* 0x00000608040073b4 */ /* 0x0003e4000801181e */
[----:B-1----:R-:W-:Y:S05]  /*7fc0*/  @P1 BRA `(.L_x_172) ;  /* 0xfffffff800bc1947 */ /* 0x002fea000383ffff */
.L_x_169:
[----:B------:R-:W-:Y:S05]  /*7fd0*/  BSYNC B1 ;  /* 0x0000000000017941 */ /* 0x000fea0003800000 */
.L_x_168:
[----:B------:R-:W-:Y:S01]  /*7fe0*/  LOP3.LUT P1, RZ, R10, 0xff, RZ, 0xc0, !PT ;  /* 0x000000ff0aff7812 */ /* 0x000fe2000782c0ff */
[C---:B------:R-:W-:Y:S01]  /*7ff0*/  IMAD.IADD R7, R11.reuse, 0x1, R8 ;  /* 0x000000010b077824 */ /* 0x040fe200078e0208 */
[----:B------:R-:W-:Y:S01]  /*8000*/  ULDC.64 UR4, c[0x0][0x650] ;  /* 0x0001940000047ab9 */ /* 0x000fe20000000a00 */
[----:B------:R-:W-:Y:S01]  /*8010*/  ISETP.GE.U32.AND P2, PT, R11, 0x5, PT ;  /* 0x000000050b00780c */ /* 0x000fe20003f46070 */
[----:B------:R-:W-:Y:S01]  /*8020*/  BSSY B1, `(.L_x_173) ;  /* 0x000006c000017945 */ /* 0x000fe20003800000 */
[----:B------:R-:W-:Y:S01]  /*8030*/  IMAD.MOV.U32 R20, RZ, RZ, -0x1 ;  /* 0xffffffffff147424 */ /* 0x000fe200078e00ff */
[----:B------:R-:W-:Y:S01]  /*8040*/  ISETP.GT.U32.AND P0, PT, R7, 0x4, PT ;  /* 0x000000040700780c */ /* 0x000fe20003f04070 */
[----:B------:R-:W-:Y:S01]  /*8050*/  IMAD.MOV.U32 R21, RZ, RZ, -0x1 ;  /* 0xffffffffff157424 */ /* 0x000fe200078e00ff */
[----:B------:R-:W-:Y:S02]  /*8060*/  PRMT R10, RZ, 0x7610, R10 ;  /* 0x00007610ff0a7816 */ /* 0x000fe4000000000a */
[----:B------:R-:W-:-:S03]  /*8070*/  ISETP.LT.U32.AND P0, PT, R11, 0x5, P0 ;  /* 0x000000050b00780c */ /* 0x000fc60000701070 */
[----:B------:R-:W0:Y:S01]  /*8080*/  @P1 S2R R5, SR_CgaCtaId ;  /* 0x0000000000051919 */ /* 0x000e220000008800 */
[----:B------:R-:W-:-:S04]  /*8090*/  @P1 MOV R4, 0x400 ;  /* 0x0000040000041802 */ /* 0x000fc80000000f00 */
[----:B0-----:R-:W-:Y:S01]  /*80a0*/  @P1 LEA R6, R5, R4, 0x18 ;  /* 0x0000000405061211 */ /* 0x001fe200078ec0ff */
[----:B------:R-:W-:Y:S01]  /*80b0*/  IMAD.WIDE.U32 R4, R7, -0x33333333, RZ ;  /* 0xcccccccd07047825 */ /* 0x000fe200078e00ff */
[----:B------:R-:W-:Y:S02]  /*80c0*/  SEL R4, RZ, 0x1, !P0 ;  /* 0x00000001ff047807 */ /* 0x000fe40004000000 */
[----:B------:R0:W-:Y:S01]  /*80d0*/  @P1 SYNCS.ARRIVE.TRANS64.A1T0 RZ, [R6+URZ+0x68], RZ ;  /* 0x000068ff06ff19a7 */ /* 0x0001e2000810003f */
[----:B------:R-:W-:Y:S02]  /*80e0*/  IADD3 R16, P1, R16, UR38, RZ ;  /* 0x0000002610107c10 */ /* 0x000fe4000ff3e0ff */
[----:B------:R-:W-:Y:S02]  /*80f0*/  LOP3.LUT R3, R3, R4, RZ, 0x3c, !PT ;  /* 0x0000000403037212 */ /* 0x000fe400078e3cff */
[----:B------:R-:W-:Y:S02]  /*8100*/  IADD3.X R17, R17, UR37, RZ, P1, !PT ;  /* 0x0000002511117c10 */ /* 0x000fe40008ffe4ff */
[----:B------:R-:W-:-:S02]  /*8110*/  ISETP.GE.U32.AND P0, PT, R16, UR4, PT ;  /* 0x0000000410007c0c */ /* 0x000fc4000bf06070 */
[----:B0-----:R-:W-:Y:S02]  /*8120*/  SHF.R.U32.HI R6, RZ, 0x2, R5 ;  /* 0x00000002ff067819 */ /* 0x001fe40000011605 */
[----:B------:R-:W-:Y:S02]  /*8130*/  ISETP.GE.U32.AND.EX P0, PT, R17, UR5, PT, P0 ;  /* 0x0000000511007c0c */ /* 0x000fe4000bf06100 */
[----:B------:R-:W-:Y:S01]  /*8140*/  @P2 LOP3.LUT R3, R3, 0x1, R6, 0x78, !PT ;  /* 0x0000000103032812 */ /* 0x000fe200078e7806 */
[----:B------:R-:W-:Y:S01]  /*8150*/  IMAD R8, R6, -0x5, R7 ;  /* 0xfffffffb06087824 */ /* 0x000fe200078e0207 */
[----:B------:R-:W-:Y:S01]  /*8160*/  PRMT R4, RZ, 0x7610, R4 ;  /* 0x00007610ff047816 */ /* 0x000fe20000000004 */
[----:B------:R-:W-:-:S08]  /*8170*/  IMAD.MOV.U32 R7, RZ, RZ, -0x1 ;  /* 0xffffffffff077424 */ /* 0x000fd000078e00ff */
[----:B------:R-:W-:Y:S05]  /*8180*/  @P0 BRA `(.L_x_174) ;  /* 0x0000000400540947 */ /* 0x000fea0003800000 */
[----:B------:R-:W0:Y:S01]  /*8190*/  S2R R15, SR_CTAID.X ;  /* 0x00000000000f7919 */ /* 0x000e220000002500 */
[----:B------:R-:W-:Y:S01]  /*81a0*/  ULDC.64 UR4, c[0x0][0x628] ;  /* 0x00018a0000047ab9 */ /* 0x000fe20000000a00 */
[----:B------:R-:W-:Y:S01]  /*81b0*/  ULDC UR7, c[0x0][0x630] ;  /* 0x00018c0000077ab9 */ /* 0x000fe20000000800 */
[----:B------:R-:W-:Y:S01]  /*81c0*/  ISETP.NE.U32.AND P0, PT, RZ, UR4, PT ;  /* 0x00000004ff007c0c */ /* 0x000fe2000bf05070 */
[----:B------:R-:W1:Y:S01]  /*81d0*/  S2R R20, SR_CTAID.Y ;  /* 0x0000000000147919 */ /* 0x000e620000002600 */
[----:B------:R-:W-:Y:S01]  /*81e0*/  ULDC UR8, c[0x0][0x150] ;  /* 0x0000540000087ab9 */ /* 0x000fe20000000800 */
[----:B------:R-:W-:Y:S01]  /*81f0*/  IMAD.MOV.U32 R4, RZ, RZ, R16 ;  /* 0x000000ffff047224 */ /* 0x000fe200078e0010 */
[----:B------:R-:W-:Y:S01]  /*8200*/  ISETP.NE.AND.EX P0, PT, RZ, UR5, PT, P0 ;  /* 0x00000005ff007c0c */ /* 0x000fe2000bf05300 */
[----:B------:R-:W-:Y:S01]  /*8210*/  IMAD.MOV.U32 R5, RZ, RZ, R17 ;  /* 0x000000ffff057224 */ /* 0x000fe200078e0011 */
[----:B0-----:R-:W-:-:S11]  /*8220*/  I2FP.F32.U32 R22, R15 ;  /* 0x0000000f00167245 */ /* 0x001fd60000201000 */
[----:B------:R-:W-:Y:S05]  /*8230*/  @!P0 BRA `(.L_x_175) ;  /* 0x0000000000288947 */ /* 0x000fea0003800000 */
[----:B------:R-:W-:Y:S02]  /*8240*/  ULDC UR6, c[0x0][0x634] ;  /* 0x00018d0000067ab9 */ /* 0x000fe40000000800 */
[----:B------:R-:W-:-:S05]  /*8250*/  IADD3 R5, P0, R16, UR6, RZ ;  /* 0x0000000610057c10 */ /* 0x000fca000ff1e0ff */
[----:B------:R-:W-:-:S04]  /*8260*/  IMAD.X R21, RZ, RZ, R17, P0 ;  /* 0x000000ffff157224 */ /* 0x000fc800000e0611 */
[----:B------:R-:W-:-:S04]  /*8270*/  IMAD.WIDE.U32 R6, R21, UR4, RZ ;  /* 0x0000000415067c25 */ /* 0x000fc8000f8e00ff */
[----:B------:R-:W-:-:S04]  /*8280*/  IMAD.WIDE.U32 R6, P0, R5, UR5, R6 ;  /* 0x0000000505067c25 */ /* 0x000fc8000f800006 */
[----:B------:R-:W-:-:S04]  /*8290*/  IMAD.WIDE.U32 R4, R5, UR4, RZ ;  /* 0x0000000405047c25 */ /* 0x000fc8000f8e00ff */
[----:B------:R-:W-:Y:S01]  /*82a0*/  IMAD.MOV.U32 R4, RZ, RZ, R7 ;  /* 0x000000ffff047224 */ /* 0x000fe200078e0007 */
[----:B------:R-:W-:Y:S01]  /*82b0*/  IADD3 RZ, P1, R5, R6, RZ ;  /* 0x0000000605ff7210 */ /* 0x000fe20007f3e0ff */
[----:B------:R-:W-:-:S04]  /*82c0*/  IMAD.X R5, RZ, RZ, RZ, P0 ;  /* 0x000000ffff057224 */ /* 0x000fc800000e06ff */
[----:B------:R-:W-:-:S08]  /*82d0*/  IMAD.WIDE.U32.X R4, R21, UR5, R4, P1 ;  /* 0x0000000515047c25 */ /* 0x000fd000088e0404 */
.L_x_175:
[--C-:B------:R-:W-:Y:S01]  /*82e0*/  SHF.R.U64 R14, R4, UR7, R5.reuse ;  /* 0x00000007040e7c19 */ /* 0x100fe20008001205 */
[----:B------:R-:W-:Y:S01]  /*82f0*/  FMUL R22, R22, UR8 ;  /* 0x0000000816167c20 */ /* 0x000fe20008400000 */
[----:B------:R-:W-:Y:S01]  /*8300*/  SHF.R.U32.HI R4, RZ, UR7, R5 ;  /* 0x00000007ff047c19 */ /* 0x000fe20008011605 */
[----:B------:R-:W0:Y:S01]  /*8310*/  LDC R6, c[0x0][0x144] ;  /* 0x00005100ff067b82 */ /* 0x000e220000000800 */
[----:B------:R-:W-:Y:S01]  /*8320*/  IADD3 R5, P0, RZ, -R14, RZ ;  /* 0x8000000eff057210 */ /* 0x000fe20007f1e0ff */
[----:B------:R-:W-:Y:S01]  /*8330*/  ULDC UR6, c[0x0][0x154] ;  /* 0x0000550000067ab9 */ /* 0x000fe20000000800 */
[----:B-1----:R-:W-:Y:S01]  /*8340*/  I2FP.F32.U32 R7, R20 ;  /* 0x0000001400077245 */ /* 0x002fe20000201000 */
[----:B------:R-:W1:Y:S01]  /*8350*/  F2I.U32.TRUNC.NTZ R22, R22 ;  /* 0x0000001600167305 */ /* 0x000e62000020f000 */
[----:B------:R-:W-:Y:S01]  /*8360*/  ULDC.64 UR4, c[0x0][0x620] ;  /* 0x0001880000047ab9 */ /* 0x000fe20000000a00 */
[----:B------:R-:W-:Y:S01]  /*8370*/  IMAD.X R4, RZ, RZ, ~R4, P0 ;  /* 0x000000ffff047224 */ /* 0x000fe200000e0e04 */
[----:B------:R-:W-:Y:S01]  /*8380*/  ISETP.NE.AND P2, PT, R2, 0x1, PT ;  /* 0x000000010200780c */ /* 0x000fe20003f45270 */
[----:B------:R-:W-:Y:S01]  /*8390*/  FMUL R23, R7, UR6 ;  /* 0x0000000607177c20 */ /* 0x000fe20008400000 */
[----:B------:R-:W2:Y:S01]  /*83a0*/  LDC R25, c[0x0][0x148] ;  /* 0x00005200ff197b82 */ /* 0x000ea20000000800 */
[----:B------:R-:W-:Y:S01]  /*83b0*/  IMAD R4, R4, UR4, RZ ;  /* 0x0000000404047c24 */ /* 0x000fe2000f8e02ff */
[----:B------:R-:W-:-:S02]  /*83c0*/  ULDC.64 UR6, c[0x0][0x640] ;  /* 0x0001900000067ab9 */ /* 0x000fc40000000a00 */
[----:B------:R-:W-:Y:S01]  /*83d0*/  ISETP.NE.U32.AND P0, PT, RZ, UR6, PT ;  /* 0x00000006ff007c0c */ /* 0x000fe2000bf05070 */
[----:B------:R-:W3:Y:S01]  /*83e0*/  F2I.U32.TRUNC.NTZ R23, R23 ;  /* 0x0000001700177305 */ /* 0x000ee2000020f000 */
[C---:B------:R-:W-:Y:S02]  /*83f0*/  IMAD R7, R5.reuse, UR5, R4 ;  /* 0x0000000505077c24 */ /* 0x040fe4000f8e0204 */
[----:B------:R-:W-:Y:S01]  /*8400*/  IMAD.WIDE.U32 R4, R5, UR4, R16 ;  /* 0x0000000405047c25 */ /* 0x000fe2000f8e0010 */
[----:B------:R-:W-:Y:S01]  /*8410*/  ULDC UR4, c[0x0][0x618] ;  /* 0x0001860000047ab9 */ /* 0x000fe20000000800 */
[----:B------:R-:W-:Y:S02]  /*8420*/  ISETP.NE.AND.EX P0, PT, RZ, UR7, PT, P0 ;  /* 0x00000007ff007c0c */ /* 0x000fe4000bf05300 */
[----:B------:R-:W-:Y:S02]  /*8430*/  IMAD.IADD R5, R5, 0x1, R7 ;  /* 0x0000000105057824 */ /* 0x000fe400078e0207 */
[----:B-1----:R-:W-:-:S03]  /*8440*/  IMAD.MOV R22, RZ, RZ, -R22 ;  /* 0x000000ffff167224 */ /* 0x002fc600078e0a16 */
[----:B------:R-:W-:Y:S01]  /*8450*/  SHF.R.U64 R21, R4, UR4, R5 ;  /* 0x0000000404157c19 */ /* 0x000fe20008001205 */
[----:B0-----:R-:W-:Y:S01]  /*8460*/  IMAD R15, R6, R22, R15 ;  /* 0x00000016060f7224 */ /* 0x001fe200078e020f */
[----:B------:R-:W-:Y:S01]  /*8470*/  SHF.R.U32.HI R4, RZ, UR4, R5 ;  /* 0x00000004ff047c19 */ /* 0x000fe20008011605 */
[----:B------:R-:W-:Y:S01]  /*8480*/  ULDC UR4, c[0x0][0x608] ;  /* 0x0001820000047ab9 */ /* 0x000fe20000000800 */
[----:B---3--:R-:W-:Y:S02]  /*8490*/  IMAD.MOV R6, RZ, RZ, -R23 ;  /* 0x000000ffff067224 */ /* 0x008fe400078e0a17 */
[--C-:B------:R-:W-:Y:S02]  /*84a0*/  SHF.R.U64 R22, R21, UR4, R4.reuse ;  /* 0x0000000415167c19 */ /* 0x100fe40008001204 */
[----:B------:R-:W-:Y:S01]  /*84b0*/  SHF.R.U32.HI R5, RZ, UR4, R4 ;  /* 0x00000004ff057c19 */ /* 0x000fe20008011604 */
[----:B------:R-:W-:Y:S01]  /*84c0*/  ULDC UR4, c[0x0][0x658] ;  /* 0x0001960000047ab9 */ /* 0x000fe20000000800 */
[----:B--2---:R-:W-:-:S02]  /*84d0*/  @P2 IMAD R15, R25, R6, R20 ;  /* 0x00000006190f2224 */ /* 0x004fc400078e0214 */
[--C-:B------:R-:W-:Y:S02]  /*84e0*/  SHF.R.U64 R20, R22, UR4, R5.reuse ;  /* 0x0000000416147c19 */ /* 0x100fe40008001205 */
[----:B------:R-:W-:-:S03]  /*84f0*/  SHF.R.U32.HI R23, RZ, UR4, R5 ;  /* 0x00000004ff177c19 */ /* 0x000fc60008011605 */
[----:B------:R-:W-:Y:S02]  /*8500*/  IMAD.MOV.U32 R6, RZ, RZ, R20 ;  /* 0x000000ffff067224 */ /* 0x000fe400078e0014 */
[----:B------:R-:W-:Y:S01]  /*8510*/  IMAD.MOV.U32 R5, RZ, RZ, R23 ;  /* 0x000000ffff057224 */ /* 0x000fe200078e0017 */
[----:B------:R-:W-:Y:S06]  /*8520*/  @!P0 BRA `(.L_x_176) ;  /* 0x00000000002c8947 */ /* 0x000fec0003800000 */
        /* <DEDUP_REMOVED lines=9> */
[----:B------:R-:W-:-:S04]  /*85c0*/  IMAD.WIDE.U32.X R4, R23, UR7, R4, P1 ;  /* 0x0000000717047c25 */ /* 0x000fc800088e0404 */
[----:B------:R-:W-:-:S07]  /*85d0*/  IMAD.MOV.U32 R6, RZ, RZ, R4 ;  /* 0x000000ffff067224 */ /* 0x000fce00078e0004 */
.L_x_176:
[----:B------:R-:W-:Y:S01]  /*85e0*/  ULDC UR4, c[0x0][0x648] ;  /* 0x0001920000047ab9 */ /* 0x000fe20000000800 */
[----:B------:R-:W-:Y:S01]  /*85f0*/  LOP3.LUT R4, R22, UR29, RZ, 0xc0, !PT ;  /* 0x0000001d16047c12 */ /* 0x000fe2000f8ec0ff */
[----:B------:R-:W-:Y:S01]  /*8600*/  ULDC UR5, c[0x0][0x610] ;  /* 0x0001840000057ab9 */ /* 0x000fe20000000800 */
[----:B------:R-:W-:Y:S01]  /*8610*/  SHF.R.U64 R5, R6, UR4, R5 ;  /* 0x0000000406057c19 */ /* 0x000fe20008001205 */
[----:B------:R-:W-:Y:S01]  /*8620*/  ULDC UR4, c[0x0][0x638] ;  /* 0x00018e0000047ab9 */ /* 0x000fe20000000800 */
[----:B------:R-:W-:-:S03]  /*8630*/  LOP3.LUT R21, R21, UR13, RZ, 0xc0, !PT ;  /* 0x0000000d15157c12 */ /* 0x000fc6000f8ec0ff */
[----:B------:R-:W-:Y:S02]  /*8640*/  IMAD.MOV R7, RZ, RZ, -R5 ;  /* 0x000000ffff077224 */ /* 0x000fe400078e0a05 */
[----:B------:R-:W-:Y:S02]  /*8650*/  IMAD R4, R5, UR21, R4 ;  /* 0x0000001505047c24 */ /* 0x000fe4000f8e0204 */
[----:B------:R-:W-:Y:S01]  /*8660*/  IMAD R20, R7, UR4, R20 ;  /* 0x0000000407147c24 */ /* 0x000fe2000f8e0214 */
[----:B------:R-:W-:Y:S01]  /*8670*/  ULDC UR4, c[0x0][0x600] ;  /* 0x0001800000047ab9 */ /* 0x000fe20000000800 */
[----:B------:R-:W-:Y:S02]  /*8680*/  IMAD R15, R4, UR5, R15 ;  /* 0x00000005040f7c24 */ /* 0x000fe4000f8e020f */
[----:B------:R-:W-:Y:S02]  /*8690*/  IMAD R20, R20, UR4, R21 ;  /* 0x0000000414147c24 */ /* 0x000fe4000f8e0215 */
[----:B------:R-:W-:-:S02]  /*86a0*/  IMAD.MOV.U32 R4, RZ, RZ, 0x1 ;  /* 0x00000001ff047424 */ /* 0x000fc400078e00ff */
[----:B------:R-:W-:Y:S01]  /*86b0*/  IMAD.MOV.U32 R7, RZ, RZ, R14 ;  /* 0x000000ffff077224 */ /* 0x000fe200078e000e */
[----:B------:R-:W-:Y:S02]  /*86c0*/  SEL R21, R20, R15, !P2 ;  /* 0x0000000f14157207 */ /* 0x000fe40005000000 */
[----:B------:R-:W-:-:S07]  /*86d0*/  SEL R20, R15, R20, !P2 ;  /* 0x000000140f147207 */ /* 0x000fce0005000000 */
.L_x_174:
[----:B------:R-:W-:Y:S05]  /*86e0*/  BSYNC B1 ;  /* 0x0000000000017941 */ /* 0x000fea0003800000 */
.L_x_173:
[----:B------:R-:W-:-:S13]  /*86f0*/  LOP3.LUT P0, RZ, R4, 0xff, RZ, 0xc0, !PT ;  /* 0x000000ff04ff7812 */ /* 0x000fda000780c0ff */
[----:B------:R-:W-:Y:S05]  /*8700*/  @P0 BRA `(.L_x_177) ;  /* 0xfffffff000b80947 */ /* 0x000fea000383ffff */
[----:B------:R-:W-:Y:S05]  /*8710*/  BSYNC B0 ;  /* 0x0000000000007941 */ /* 0x000fea0003800000 */
.L_x_166:
[----:B------:R-:W-:-:S03]  /*8720*/  UMOV UR4, 0xffffffff ;  /* 0xffffffff00047882 */ /* 0x000fc60000000000 */
[----:B------:R-:W-:Y:S05]  /*8730*/  BRA.DIV UR4, `(.L_x_178) ;  /* 0x0000000604387947 */ /* 0x000fea000b800000 */
[----:B------:R-:W-:-:S13]  /*8740*/  ELECT P6, URZ, PT ;  /* 0x00000000003f782f */ /* 0x000fda00038c0000 */
.L_x_193:
[----:B------:R-:W-:Y:S04]  /*8750*/  BSSY B0, `(.L_x_179) ;  /* 0x0000034000007945 */ /* 0x000fe80003800000 */
[----:B------:R-:W-:Y:S05]  /*8760*/  @!P6 BRA `(.L_x_180) ;  /* 0x0000000000c8e947 */ /* 0x000fea0003800000 */
[----:B------:R-:W-:-:S04]  /*8770*/  LOP3.LUT R18, R18, 0x2, RZ, 0xfc, !PT ;  /* 0x0000000212127812 */ /* 0x000fc800078efcff */
[----:B------:R-:W-:-:S13]  /*8780*/  ISETP.NE.AND P0, PT, R18, 0x3, PT ;  /* 0x000000031200780c */ /* 0x000fda0003f05270 */
[----:B------:R-:W-:Y:S05]  /*8790*/  @!P0 BRA `(.L_x_181) ;  /* 0x0000000000048947 */ /* 0x000fea0003800000 */
[----:B------:R-:W-:Y:S01]  /*87a0*/  BPT.TRAP 0x1 ;  /* 0x000000040000795c */ /* 0x000fe20000300000 */
.L_x_181:
[----:B------:R-:W0:Y:S01]  /*87b0*/  S2R R5, SR_CgaCtaId ;  /* 0x0000000000057919 */ /* 0x000e220000008800 */
[----:B------:R-:W-:Y:S02]  /*87c0*/  MOV R0, 0x400 ;  /* 0x0000040000007802 */ /* 0x000fe40000000f00 */
[----:B------:R-:W-:Y:S02]  /*87d0*/  SHF.L.U32 R2, R3, 0x1f, RZ ;  /* 0x0000001f03027819 */ /* 0x000fe400000006ff */
[----:B0-----:R-:W-:-:S05]  /*87e0*/  LEA R5, R5, R0, 0x18 ;  /* 0x0000000005057211 */ /* 0x001fca00078ec0ff */
[----:B------:R-:W-:-:S04]  /*87f0*/  VIADD R5, R5, 0x28 ;  /* 0x0000002805057836 */ /* 0x000fc80000000000 */
[C---:B------:R-:W-:Y:S02]  /*8800*/  IMAD R7, R8.reuse, 0x8, R5 ;  /* 0x0000000808077824 */ /* 0x040fe400078e0205 */
[----:B------:R-:W-:Y:S02]  /*8810*/  VIADD R8, R8, 0x1 ;  /* 0x0000000108087836 */ /* 0x000fe40000000000 */
[----:B------:R-:W0:Y:S03]  /*8820*/  SYNCS.PHASECHK.TRANS64.TRYWAIT P0, [R7+URZ], R2 ;  /* 0x00000002070075a7 */ /* 0x000e26000800017f */
[----:B------:R-:W-:-:S04]  /*8830*/  ISETP.NE.AND P1, PT, R8, 0x5, PT ;  /* 0x000000050800780c */ /* 0x000fc80003f25270 */
[----:B------:R-:W-:Y:S02]  /*8840*/  SEL R0, RZ, 0x1, P1 ;  /* 0x00000001ff007807 */ /* 0x000fe40000800000 */
[----:B------:R-:W-:Y:S02]  /*8850*/  SEL R8, R8, RZ, P1 ;  /* 0x000000ff08087207 */ /* 0x000fe40000800000 */
[----:B------:R-:W-:-:S03]  /*8860*/  LOP3.LUT R9, R3, R0, RZ, 0x3c, !PT ;  /* 0x0000000003097212 */ /* 0x000fc600078e3cff */
[----:B------:R-:W-:Y:S01]  /*8870*/  IMAD R6, R8, 0x8, R5 ;  /* 0x0000000808067824 */ /* 0x000fe200078e0205 */
[----:B------:R-:W-:Y:S01]  /*8880*/  SHF.L.U32 R3, R9, 0x1f, RZ ;  /* 0x0000001f09037819 */ /* 0x000fe200000006ff */
[----:B0-----:R-:W-:Y:S06]  /*8890*/  @!P0 BRA `(.L_x_182) ;  /* 0x0000000400008947 */ /* 0x001fec0003800000 */
.L_x_194:
[----:B------:R-:W1:Y:S01]  /*88a0*/  SYNCS.PHASECHK.TRANS64.TRYWAIT P0, [R6+URZ], R3 ;  /* 0x00000003060075a7 */ /* 0x000e62000800017f */
[----:B------:R-:W-:-:S05]  /*88b0*/  VIADD R0, R8, 0x1 ;  /* 0x0000000108007836 */ /* 0x000fca0000000000 */
[----:B------:R-:W-:-:S04]  /*88c0*/  ISETP.NE.AND P1, PT, R0, 0x5, PT ;  /* 0x000000050000780c */ /* 0x000fc80003f25270 */
[----:B0-----:R-:W-:Y:S02]  /*88d0*/  SEL R2, RZ, 0x1, P1 ;  /* 0x00000001ff027807 */ /* 0x001fe40000800000 */
[----:B------:R-:W-:Y:S02]  /*88e0*/  SEL R0, R0, RZ, P1 ;  /* 0x000000ff00007207 */ /* 0x000fe40000800000 */
[----:B------:R-:W-:-:S03]  /*88f0*/  LOP3.LUT R9, R9, R2, RZ, 0x3c, !PT ;  /* 0x0000000209097212 */ /* 0x000fc600078e3cff */
[----:B------:R-:W-:Y:S01]  /*8900*/  IMAD R7, R0, 0x8, R5 ;  /* 0x0000000800077824 */ /* 0x000fe200078e0205 */
[----:B------:R-:W-:Y:S01]  /*8910*/  SHF.L.U32 R4, R9, 0x1f, RZ ;  /* 0x0000001f09047819 */ /* 0x000fe200000006ff */
[----:B-1----:R-:W-:Y:S06]  /*8920*/  @!P0 BRA `(.L_x_183) ;  /* 0x0000000000f08947 */ /* 0x002fec0003800000 */
.L_x_195:
[----:B------:R-:W1:Y:S01]  /*8930*/  SYNCS.PHASECHK.TRANS64.TRYWAIT P0, [R7+URZ], R4 ;  /* 0x00000004070075a7 */ /* 0x000e62000800017f */
[----:B------:R-:W-:-:S05]  /*8940*/  VIADD R0, R0, 0x1 ;  /* 0x0000000100007836 */ /* 0x000fca0000000000 */
[----:B------:R-:W-:-:S04]  /*8950*/  ISETP.NE.AND P1, PT, R0, 0x5, PT ;  /* 0x000000050000780c */ /* 0x000fc80003f25270 */
[----:B------:R-:W-:Y:S02]  /*8960*/  SEL R2, RZ, 0x1, P1 ;  /* 0x00000001ff027807 */ /* 0x000fe40000800000 */
[----:B------:R-:W-:Y:S02]  /*8970*/  SEL R0, R0, RZ, P1 ;  /* 0x000000ff00007207 */ /* 0x000fe40000800000 */
[----:B------:R-:W-:-:S03]  /*8980*/  LOP3.LUT R9, R9, R2, RZ, 0x3c, !PT ;  /* 0x0000000209097212 */ /* 0x000fc600078e3cff */
[----:B0-----:R-:W-:Y:S01]  /*8990*/  IMAD R6, R0, 0x8, R5 ;  /* 0x0000000800067824 */ /* 0x001fe200078e0205 */
[----:B------:R-:W-:Y:S01]  /*89a0*/  SHF.L.U32 R3, R9, 0x1f, RZ ;  /* 0x0000001f09037819 */ /* 0x000fe200000006ff */
[----:B-1----:R-:W-:Y:S06]  /*89b0*/  @!P0 BRA `(.L_x_184) ;  /* 0x0000000000e08947 */ /* 0x002fec0003800000 */
.L_x_196:
[----:B------:R-:W1:Y:S01]  /*89c0*/  SYNCS.PHASECHK.TRANS64.TRYWAIT P0, [R6+URZ], R3 ;  /* 0x00000003060075a7 */ /* 0x000e62000800017f */
[----:B------:R-:W-:-:S05]  /*89d0*/  VIADD R0, R0, 0x1 ;  /* 0x0000000100007836 */ /* 0x000fca0000000000 */
[----:B------:R-:W-:-:S04]  /*89e0*/  ISETP.NE.AND P1, PT, R0, 0x5, PT ;  /* 0x000000050000780c */ /* 0x000fc80003f25270 */
[----:B------:R-:W-:Y:S02]  /*89f0*/  SEL R2, RZ, 0x1, P1 ;  /* 0x00000001ff027807 */ /* 0x000fe40000800000 */
[----:B------:R-:W-:Y:S02]  /*8a00*/  SEL R0, R0, RZ, P1 ;  /* 0x000000ff00007207 */ /* 0x000fe40000800000 */
[----:B------:R-:W-:Y:S01]  /*8a10*/  LOP3.LUT R2, R9, R2, RZ, 0x3c, !PT ;  /* 0x0000000209027212 */ /* 0x000fe200078e3cff */
[----:B-1----:R-:W-:Y:S06]  /*8a20*/  @!P0 BRA `(.L_x_185) ;  /* 0x0000000000d88947 */ /* 0x002fec0003800000 */
.L_x_197:
[----:B------:R-:W-:Y:S01]  /*8a30*/  IMAD R5, R0, 0x8, R5 ;  /* 0x0000000800057824 */ /* 0x000fe200078e0205 */
[----:B------:R-:W-:-:S07]  /*8a40*/  SHF.L.U32 R0, R2, 0x1f, RZ ;  /* 0x0000001f02007819 */ /* 0x000fce00000006ff */
.L_x_186:
[----:B--2---:R2:W3:Y:S02]  /*8a50*/  SYNCS.PHASECHK.TRANS64.TRYWAIT P0, [R5+URZ], R0 ;  /* 0x00000000050075a7 */ /* 0x0044e4000800017f */
[----:B---3--:R-:W-:Y:S05]  /*8a60*/  @!P0 NANOSLEEP.SYNCS 0x989680 ;  /* 0x009896800000895d */ /* 0x008fea0003900000 */
[----:B------:R-:W3:Y:S02]  /*8a70*/  @!P0 SYNCS.PHASECHK.TRANS64 P0, [R5+URZ], R0 ;  /* 0x00000000050085a7 */ /* 0x000ee4000800007f */
[----:B---3--:R-:W-:Y:S05]  /*8a80*/  @!P0 BRA `(.L_x_186) ;  /* 0xfffffffc00f08947 */ /* 0x008fea000383ffff */
.L_x_180:
[----:B------:R-:W-:Y:S05]  /*8a90*/  BSYNC B0 ;  /* 0x0000000000007941 */ /* 0x000fea0003800000 */
.L_x_179:
[----:B------:R-:W-:Y:S05]  /*8aa0*/  EXIT ;  /* 0x000000000000794d */ /* 0x000fea0003800000 */
.L_x_21:
[----:B-1----:R1:W2:Y:S02]  /*8ab0*/  SYNCS.PHASECHK.TRANS64.TRYWAIT P1, [R3+URZ], R0 ;  /* 0x00000000030075a7 */ /* 0x0022a4000802017f */
[----:B--2---:R-:W-:Y:S05]  /*8ac0*/  @!P1 NANOSLEEP.SYNCS 0x989680 ;  /* 0x009896800000995d */ /* 0x004fea0003900000 */
[----:B------:R-:W2:Y:S02]  /*8ad0*/  @!P1 SYNCS.PHASECHK.TRANS64 P1, [R3+URZ], R0 ;  /* 0x00000000030095a7 */ /* 0x000ea4000802007f */
[----:B--2---:R-:W-:Y:S05]  /*8ae0*/  @!P1 BRA `(.L_x_21) ;  /* 0xfffffffc00f09947 */ /* 0x004fea000383ffff */
[----:B------:R-:W-:Y:S05]  /*8af0*/  BRA `(.L_x_20) ;  /* 0xffffff8c00347947 */ /* 0x000fea000383ffff */
.L_x_26:
[----:B-1----:R1:W2:Y:S02]  /*8b00*/  SYNCS.PHASECHK.TRANS64.TRYWAIT P1, [R5+URZ], R4 ;  /* 0x00000004050075a7 */ /* 0x0022a4000802017f */
[----:B--2---:R-:W-:Y:S05]  /*8b10*/  @!P1 NANOSLEEP.SYNCS 0x989680 ;  /* 0x009896800000995d */ /* 0x004fea0003900000 */
[----:B------:R-:W2:Y:S02]  /*8b20*/  @!P1 SYNCS.PHASECHK.TRANS64 P1, [R5+URZ], R4 ;  /* 0x00000004050095a7 */ /* 0x000ea4000802007f */
[----:B--2---:R-:W-:Y:S05]  /*8b30*/  @!P1 BRA `(.L_x_26) ;  /* 0xfffffffc00f09947 */ /* 0x004fea000383ffff */
[----:B------:R-:W-:Y:S05]  /*8b40*/  BRA `(.L_x_25) ;  /* 0xffffff94005c7947 */ /* 0x000fea000383ffff */
.L_x_167:
[----:B------:R-:W-:Y:S01]  /*8b50*/  BSSY B1, `(.L_x_187) ;  /* 0x0000006000017945 */ /* 0x000fe20003800000 */
[----:B------:R-:W-:-:S07]  /*8b60*/  IMAD.MOV.U32 R15, RZ, RZ, -0x1 ;  /* 0xffffffffff0f7424 */ /* 0x000fce00078e00ff */
[----:B------:R-:W-:Y:S05]  /*8b70*/  WARPSYNC.COLLECTIVE R15, `(.L_x_188) ;  /* 0x000000000f0c7348 */ /* 0x000fea0003c00000 */
[----:B------:R-:W-:Y:S02]  /*8b80*/  ELECT P6, UR62, PT ;  /* 0x00000000003e782f */ /* 0x000fe400038c0000 */
[----:B------:R-:W-:Y:S01]  /*8b90*/  MOV R14, UR62 ;  /* 0x0000003e000e7c02 */ /* 0x000fe20008000f00 */
[----:B------:R-:W-:Y:S10]  /*8ba0*/  ENDCOLLECTIVE ;  /* 0x000000000000791b */ /* 0x000ff40003800000 */
.L_x_188:
[----:B------:R-:W-:Y:S05]  /*8bb0*/  BSYNC B1 ;  /* 0x0000000000017941 */ /* 0x000fea0003800000 */
.L_x_187:
[----:B------:R-:W-:Y:S05]  /*8bc0*/  BRA `(.L_x_189) ;  /* 0xffffffec00947947 */ /* 0x000fea000383ffff */
.L_x_170:
[----:B-1----:R1:W2:Y:S02]  /*8bd0*/  SYNCS.PHASECHK.TRANS64.TRYWAIT P0, [R23+URZ+0x28], R14 ;  /* 0x0000280e170075a7 */ /* 0x0022a4000800017f */
[----:B--2---:R-:W-:Y:S05]  /*8be0*/  @!P0 NANOSLEEP.SYNCS 0x989680 ;  /* 0x009896800000895d */ /* 0x004fea0003900000 */
[----:B------:R-:W2:Y:S02]  /*8bf0*/  @!P0 SYNCS.PHASECHK.TRANS64 P0, [R23+URZ+0x28], R14 ;  /* 0x0000280e170085a7 */ /* 0x000ea4000800007f */
[----:B--2---:R-:W-:Y:S05]  /*8c00*/  @!P0 BRA `(.L_x_170) ;  /* 0xfffffffc00f08947 */ /* 0x004fea000383ffff */
[----:B------:R-:W-:Y:S05]  /*8c10*/  BRA `(.L_x_190) ;  /* 0xffffffec00cc7947 */ /* 0x000fea000383ffff */
.L_x_178:
[----:B------:R-:W-:Y:S01]  /*8c20*/  BSSY B0, `(.L_x_191) ;  /* 0x0000006000007945 */ /* 0x000fe20003800000 */
[----:B------:R-:W-:-:S07]  /*8c30*/  IMAD.MOV.U32 R15, RZ, RZ, -0x1 ;  /* 0xffffffffff0f7424 */ /* 0x000fce00078e00ff */
[----:B------:R-:W-:Y:S05]  /*8c40*/  WARPSYNC.COLLECTIVE R15, `(.L_x_192) ;  /* 0x000000000f0c7348 */ /* 0x000fea0003c00000 */
[----:B------:R-:W-:Y:S02]  /*8c50*/  ELECT P6, UR62, PT ;  /* 0x00000000003e782f */ /* 0x000fe400038c0000 */
[----:B------:R-:W-:Y:S01]  /*8c60*/  MOV R14, UR62 ;  /* 0x0000003e000e7c02 */ /* 0x000fe20008000f00 */
[----:B------:R-:W-:Y:S10]  /*8c70*/  ENDCOLLECTIVE ;  /* 0x000000000000791b */ /* 0x000ff40003800000 */
.L_x_192:
[----:B------:R-:W-:Y:S05]  /*8c80*/  BSYNC B0 ;  /* 0x0000000000007941 */ /* 0x000fea0003800000 */
.L_x_191:
[----:B------:R-:W-:Y:S05]  /*8c90*/  BRA `(.L_x_193) ;  /* 0xfffffff800ac7947 */ /* 0x000fea000383ffff */
.L_x_182:
[----:B0-----:R0:W1:Y:S02]  /*8ca0*/  SYNCS.PHASECHK.TRANS64.TRYWAIT P0, [R7+URZ], R2 ;  /* 0x00000002070075a7 */ /* 0x001064000800017f */
[----:B-1----:R-:W-:Y:S05]  /*8cb0*/  @!P0 NANOSLEEP.SYNCS 0x989680 ;  /* 0x009896800000895d */ /* 0x002fea0003900000 */
[----:B------:R-:W1:Y:S02]  /*8cc0*/  @!P0 SYNCS.PHASECHK.TRANS64 P0, [R7+URZ], R2 ;  /* 0x00000002070085a7 */ /* 0x000e64000800007f */
[----:B-1----:R-:W-:Y:S05]  /*8cd0*/  @!P0 BRA `(.L_x_182) ;  /* 0xfffffffc00f08947 */ /* 0x002fea000383ffff */
[----:B------:R-:W-:Y:S05]  /*8ce0*/  BRA `(.L_x_194) ;  /* 0xfffffff800ec7947 */ /* 0x000fea000383ffff */
.L_x_183:
[----:B0-----:R0:W1:Y:S02]  /*8cf0*/  SYNCS.PHASECHK.TRANS64.TRYWAIT P0, [R6+URZ], R3 ;  /* 0x00000003060075a7 */ /* 0x001064000800017f */
[----:B-1----:R-:W-:Y:S05]  /*8d00*/  @!P0 NANOSLEEP.SYNCS 0x989680 ;  /* 0x009896800000895d */ /* 0x002fea0003900000 */
[----:B------:R-:W1:Y:S02]  /*8d10*/  @!P0 SYNCS.PHASECHK.TRANS64 P0, [R6+URZ], R3 ;  /* 0x00000003060085a7 */ /* 0x000e64000800007f */
[----:B-1----:R-:W-:Y:S05]  /*8d20*/  @!P0 BRA `(.L_x_183) ;  /* 0xfffffffc00f08947 */ /* 0x002fea000383ffff */
[----:B------:R-:W-:Y:S05]  /*8d30*/  BRA `(.L_x_195) ;  /* 0xfffffff800fc7947 */ /* 0x000fea000383ffff */
.L_x_184:
[----:B0-----:R0:W1:Y:S02]  /*8d40*/  SYNCS.PHASECHK.TRANS64.TRYWAIT P0, [R7+URZ], R4 ;  /* 0x00000004070075a7 */ /* 0x001064000800017f */
[----:B-1----:R-:W-:Y:S05]  /*8d50*/  @!P0 NANOSLEEP.SYNCS 0x989680 ;  /* 0x009896800000895d */ /* 0x002fea0003900000 */
[----:B------:R-:W1:Y:S02]  /*8d60*/  @!P0 SYNCS.PHASECHK.TRANS64 P0, [R7+URZ], R4 ;  /* 0x00000004070085a7 */ /* 0x000e64000800007f */
[----:B-1----:R-:W-:Y:S05]  /*8d70*/  @!P0 BRA `(.L_x_184) ;  /* 0xfffffffc00f08947 */ /* 0x002fea000383ffff */
[----:B------:R-:W-:Y:S05]  /*8d80*/  BRA `(.L_x_196) ;  /* 0xfffffffc000c7947 */ /* 0x000fea000383ffff */
.L_x_185:
[----:B-1----:R1:W2:Y:S02]  /*8d90*/  SYNCS.PHASECHK.TRANS64.TRYWAIT P0, [R6+URZ], R3 ;  /* 0x00000003060075a7 */ /* 0x0022a4000800017f */
[----:B--2---:R-:W-:Y:S05]  /*8da0*/  @!P0 NANOSLEEP.SYNCS 0x989680 ;  /* 0x009896800000895d */ /* 0x004fea0003900000 */
[----:B------:R-:W2:Y:S02]  /*8db0*/  @!P0 SYNCS.PHASECHK.TRANS64 P0, [R6+URZ], R3 ;  /* 0x00000003060085a7 */ /* 0x000ea4000800007f */
[----:B--2---:R-:W-:Y:S05]  /*8dc0*/  @!P0 BRA `(.L_x_185) ;  /* 0xfffffffc00f08947 */ /* 0x004fea000383ffff */
[----:B------:R-:W-:Y:S05]  /*8dd0*/  BRA `(.L_x_197) ;  /* 0xfffffffc00147947 */ /* 0x000fea000383ffff */
.L_x_198:
[----:B------:R-:W-:-:S00]  /*8de0*/  BRA `(.L_x_198) ;  /* 0xfffffffc00fc7947 */ /* 0x000fc0000383ffff */
[----:B------:R-:W-:-:S00]  /*8df0*/  NOP ;  /* 0x0000000000007918 */ /* 0x000fc00000000000 */
        /* <DEDUP_REMOVED lines=8> */
.L_x_199:


//--------------------- .nv.global.init           --------------------------
	.section	.nv.global.init,"aw",@progbits
.nv.global.init:
	.type		$str$22,@object
	.size		$str$22,($str$23 - $str$22)
$str$22:
        /*0000*/ 	.byte	0x6b, 0x5f, 0x74, 0x69, 0x6c, 0x65, 0x5f, 0x63, 0x6f, 0x75, 0x6e, 0x74, 0x20, 0x3e, 0x3d, 0x20
        /*0010*/ 	.byte	0x31, 0x00
	.type		$str$23,@object
	.size		$str$23,(__unnamed_1 - $str$23)
$str$23:
        /*0012*/ 	.byte	0x2f, 0x74, 0x6d, 0x70, 0x2f, 0x63, 0x75, 0x74, 0x6c, 0x61, 0x73, 0x73, 0x5f, 0x73, 0x77, 0x65
        /*0022*/ 	.byte	0x65, 0x70, 0x5f, 0x73, 0x72, 0x63, 0x2f, 0x69, 0x6e, 0x63, 0x6c, 0x75, 0x64, 0x65, 0x2f, 0x63
        /*0032*/ 	.byte	0x75, 0x74, 0x6c, 0x61, 0x73, 0x73, 0x2f, 0x67, 0x65, 0x6d, 0x6d, 0x2f, 0x63, 0x6f, 0x6c, 0x6c
        /*0042*/ 	.byte	0x65, 0x63, 0x74, 0x69, 0x76, 0x65, 0x2f, 0x73, 0x6d, 0x39, 0x30, 0x5f, 0x6d, 0x6d, 0x61, 0x5f
        /*0052*/ 	.byte	0x74, 0x6d, 0x61, 0x5f, 0x67, 0x6d, 0x6d, 0x61, 0x5f, 0x73, 0x73, 0x5f, 0x77, 0x61, 0x72, 0x70
        /*0062*/ 	.byte	0x73, 0x70, 0x65, 0x63, 0x69, 0x61, 0x6c, 0x69, 0x7a, 0x65, 0x64, 0x2e, 0x68, 0x70, 0x70, 0x00
	.type		__unnamed_1,@object
	.size		__unnamed_1,(.L_0 - __unnamed_1)
__unnamed_1:
        /*0072*/ 	.byte	0x76, 0x6f, 0x69, 0x64, 0x20, 0x63, 0x75, 0x74, 0x6c, 0x61, 0x73, 0x73, 0x3a, 0x3a, 0x67, 0x65
        /* <DEDUP_REMOVED lines=177> */
        /*0b92*/ 	.byte	0x69, 0x64, 0x65, 0x6e, 0x74, 0x69, 0x74, 0x79, 0x5d, 0x00
.L_0:


//--------------------- .nv.shared._ZN7cutlass13device_kernelINS_4gemm6kernel13GemmUniversalIN4cute5tupleIJiiiiEEENS1_10collective13CollectiveMmaINS1_34MainloopSm90TmaGmmaWarpSpecializedILi5ENS5_IJNS4_1CILi2EEENSA_ILi1EEESC_EEENS1_35KernelTmaWarpSpecializedCooperativeEEENS5_IJNSA_ILi128EEESG_SG_EEENS_10tfloat32_tENS5_IJlSC_lEEESI_SJ_NS4_8TiledMMAINS4_8MMA_AtomIJNS4_4SM904GMMA30MMA_64x128x8_F32TF32TF32_SS_TNILNSN_7ScaleInE1ELSP_1EEEEEENS4_6LayoutISD_NS5_IJSC_NSA_ILi0EEEST_EEEEENS5_IJNS4_10UnderscoreESW_SW_EEEEENS4_13SM90_TMA_LOADENS4_14ComposedLayoutINS4_7SwizzleILi3ELi4ELi3EEENS4_18smem_ptr_flag_bitsILi32EEENSS_INS5_IJNSA_ILi8EEENSA_ILi32EEEEEENS5_IJS16_SC_EEEEEEEvNS4_8identityENS4_23SM90_TMA_LOAD_MULTICASTES1A_vS1B_EENS_8epilogue10collective6detail29Sm90TmaWarpSpecializedAdapterINS1F_15DefaultEpilogueISI_SJ_SJ_NS1E_6thread17LinearCombinationISI_Li1EffLNS1J_9ScaleType4KindE0ELNS_15FloatRoundStyleE2ESI_EENS1_15EpilogueDefaultEEEEEvvEEEEvNT_6ParamsE --------------------------
	.section	.nv.shared._ZN7cutlass13device_kernelINS_4gemm6kernel13GemmUniversalIN4cute5tupleIJiiiiEEENS1_10collective13CollectiveMmaINS1_34MainloopSm90TmaGmmaWarpSpecializedILi5ENS5_IJNS4_1CILi2EEENSA_ILi1EEESC_EEENS1_35KernelTmaWarpSpecializedCooperativeEEENS5_IJNSA_ILi128EEESG_SG_EEENS_10tfloat32_tENS5_IJlSC_lEEESI_SJ_NS4_8TiledMMAINS4_8MMA_AtomIJNS4_4SM904GMMA30MMA_64x128x8_F32TF32TF32_SS_TNILNSN_7ScaleInE1ELSP_1EEEEEENS4_6LayoutISD_NS5_IJSC_NSA_ILi0EEEST_EEEEENS5_IJNS4_10UnderscoreESW_SW_EEEEENS4_13SM90_TMA_LOADENS4_14ComposedLayoutINS4_7SwizzleILi3ELi4ELi3EEENS4_18smem_ptr_flag_bitsILi32EEENSS_INS5_IJNSA_ILi8EEENSA_ILi32EEEEEENS5_IJS16_SC_EEEEEEEvNS4_8identityENS4_23SM90_TMA_LOAD_MULTICASTES1A_vS1B_EENS_8epilogue10collective6detail29Sm90TmaWarpSpecializedAdapterINS1F_15DefaultEpilogueISI_SJ_SJ_NS1E_6thread17LinearCombinationISI_Li1EffLNS1J_9ScaleType4KindE0ELNS_15FloatRoundStyleE2ESI_EENS1_15EpilogueDefaultEEEEEvvEEEEvNT_6ParamsE,"aw",@nobits
	.sectionflags	@""
	.align	16
	.zero		1024


//--------------------- .nv.shared.reserved.0     --------------------------
	.section	.nv.shared.reserved.0,"aw",@nobits
	.weak		__nv_reservedSMEM_offset_0_alias
	.size		__nv_reservedSMEM_offset_0_alias, 0, 0
	.other		__nv_reservedSMEM_offset_0_alias,@"STO_CUDA_RESERVED_SHARED STV_DEFAULT"
__nv_reservedSMEM_offset_0_alias:
	.zero		0


//--------------------- .nv.global                --------------------------
	.section	.nv.global,"aw",@nobits
.nv.global:
	.type		_ZN39_INTERNAL_7da8cdec_4_k_cu_c7487da7_70314cute1_E,@object
	.size		_ZN39_INTERNAL_7da8cdec_4_k_cu_c7487da7_70314cute1_E,(_ZN39_INTERNAL_7da8cdec_4_k_cu_c7487da7_70314cuda3std3__45__cpo6cbeginE - _ZN39_INTERNAL_7da8cdec_4_k_cu_c7487da7_70314cute1_E)
_ZN39_INTERNAL_7da8cdec_4_k_cu_c7487da7_70314cute1_E:
	.zero		1
	.type		_ZN39_INTERNAL_7da8cdec_4_k_cu_c7487da7_70314cuda3std3__45__cpo6cbeginE,@object
	.size		_ZN39_INTERNAL_7da8cdec_4_k_cu_c7487da7_70314cuda3std3__45__cpo6cbeginE,(_ZN39_INTERNAL_7da8cdec_4_k_cu_c7487da7_70314cuda3std3__48in_placeE - _ZN39_INTERNAL_7da8cdec_4_k_cu_c7487da7_70314cuda3std3__45__cpo6cbeginE)
_ZN39_INTERNAL_7da8cdec_4_k_cu_c7487da7_70314cuda3std3__45__cpo6cbeginE:
	.zero		1
	.type		_ZN39_INTERNAL_7da8cdec_4_k_cu_c7487da7_70314cuda3std3__48in_placeE,@object
	.size		_ZN39_INTERNAL_7da8cdec_4_k_cu_c7487da7_70314cuda3std3__48in_placeE,(_ZN39_INTERNAL_7da8cdec_4_k_cu_c7487da7_70314cuda3std6ranges3__45__cpo9iter_moveE - _ZN39_INTERNAL_7da8cdec_4_k_cu_c7487da7_70314cuda3std3__48in_placeE)
_ZN39_INTERNAL_7da8cdec_4_k_cu_c7487da7_70314cuda3std3__48in_placeE:
	.zero		1
	.type		_ZN39_INTERNAL_7da8cdec_4_k_cu_c7487da7_70314cuda3std6ranges3__45__cpo9iter_moveE,@object
	.size		_ZN39_INTERNAL_7da8cdec_4_k_cu_c7487da7_70314cuda3std6ranges3__45__cpo9iter_moveE,(_ZN39_INTERNAL_7da8cdec_4_k_cu_c7487da7_70314cuda3std3__45__cpo5beginE - _ZN39_INTERNAL_7da8cdec_4_k_cu_c7487da7_70314cuda3std6ranges3__45__cpo9iter_moveE)
_ZN39_INTERNAL_7da8cdec_4_k_cu_c7487da7_70314cuda3std6ranges3__45__cpo9iter_moveE:
	.zero		1
	.type		_ZN39_INTERNAL_7da8cdec_4_k_cu_c7487da7_70314cuda3std3__45__cpo5beginE,@object
	.size		_ZN39_INTERNAL_7da8cdec_4_k_cu_c7487da7_70314cuda3std3__45__cpo5beginE,(_ZN39_INTERNAL_7da8cdec_4_k_cu_c7487da7_70314cuda3std3__441_GLOBAL__N__7da8cdec_4_k_cu_c7487da7_70316ignoreE - _ZN39_INTERNAL_7da8cdec_4_k_cu_c7487da7_70314cuda3std3__45__cpo5beginE)
_ZN39_INTERNAL_7da8cdec_4_k_cu_c7487da7_70314cuda3std3__45__cpo5beginE:
	.zero		1
	.type		_ZN39_INTERNAL_7da8cdec_4_k_cu_c7487da7_70314cuda3std3__441_GLOBAL__N__7da8cdec_4_k_cu_c7487da7_70316ignoreE,@object
	.size		_ZN39_INTERNAL_7da8cdec_4_k_cu_c7487da7_70314cuda3std3__441_GLOBAL__N__7da8cdec_4_k_cu_c7487da7_70316ignoreE,(_ZN39_INTERNAL_7da8cdec_4_k_cu_c7487da7_70314cute7productE - _ZN39_INTERNAL_7da8cdec_4_k_cu_c7487da7_70314cuda3std3__441_GLOBAL__N__7da8cdec_4_k_cu_c7487da7_70316ignoreE)
_ZN39_INTERNAL_7da8cdec_4_k_cu_c7487da7_70314cuda3std3__441_GLOBAL__N__7da8cdec_4_k_cu_c7487da7_70316ignoreE:
	.zero		1
	.type		_ZN39_INTERNAL_7da8cdec_4_k_cu_c7487da7_70314cute7productE,@object
	.size		_ZN39_INTERNAL_7da8cdec_4_k_cu_c7487da7_70314cute7productE,(_ZN39_INTERNAL_7da8cdec_4_k_cu_c7487da7_70314cuda3std3__45__cpo3endE - _ZN39_INTERNAL_7da8cdec_4_k_cu_c7487da7_70314cute7productE)
_ZN39_INTERNAL_7da8cdec_4_k_cu_c7487da7_70314cute7productE:
	.zero		1
	.type		_ZN39_INTERNAL_7da8cdec_4_k_cu_c7487da7_70314cuda3std3__45__cpo3endE,@object
	.size		_ZN39_INTERNAL_7da8cdec_4_k_cu_c7487da7_70314cuda3std3__45__cpo3endE,(_ZN39_INTERNAL_7da8cdec_4_k_cu_c7487da7_70314cuda3std3__419piecewise_constructE - _ZN39_INTERNAL_7da8cdec_4_k_cu_c7487da7_70314cuda3std3__45__cpo3endE)
_ZN39_INTERNAL_7da8cdec_4_k_cu_c7487da7_70314cuda3std3__45__cpo3endE:
	.zero		1
	.type		_ZN39_INTERNAL_7da8cdec_4_k_cu_c7487da7_70314cuda3std3__419piecewise_constructE,@object
	.size		_ZN39_INTERNAL_7da8cdec_4_k_cu_c7487da7_70314cuda3std3__419piecewise_constructE,(_ZN39_INTERNAL_7da8cdec_4_k_cu_c7487da7_70314cuda3std3__45__cpo4cendE - _ZN39_INTERNAL_7da8cdec_4_k_cu_c7487da7_70314cuda3std3__419piecewise_constructE)
_ZN39_INTERNAL_7da8cdec_4_k_cu_c7487da7_70314cuda3std3__419piecewise_constructE:
	.zero		1
	.type		_ZN39_INTERNAL_7da8cdec_4_k_cu_c7487da7_70314cuda3std3__45__cpo4cendE,@object
	.size		_ZN39_INTERNAL_7da8cdec_4_k_cu_c7487da7_70314cuda3std3__45__cpo4cendE,(_ZN39_INTERNAL_7da8cdec_4_k_cu_c7487da7_70314cuda3std6ranges3__45__cpo4swapE - _ZN39_INTERNAL_7da8cdec_4_k_cu_c7487da7_70314cuda3std3__45__cpo4cendE)
_ZN39_INTERNAL_7da8cdec_4_k_cu_c7487da7_70314cuda3std3__45__cpo4cendE:
	.zero		1
	.type		_ZN39_INTERNAL_7da8cdec_4_k_cu_c7487da7_70314cuda3std6ranges3__45__cpo4swapE,@object
	.size		_ZN39_INTERNAL_7da8cdec_4_k_cu_c7487da7_70314cuda3std6ranges3__45__cpo4swapE,(.L_8 - _ZN39_INTERNAL_7da8cdec_4_k_cu_c7487da7_70314cuda3std6ranges3__45__cpo4swapE)
_ZN39_INTERNAL_7da8cdec_4_k_cu_c7487da7_70314cuda3std6ranges3__45__cpo4swapE:
	.zero		1
.L_8:


//--------------------- .nv.constant0._ZN7cutlass13device_kernelINS_4gemm6kernel13GemmUniversalIN4cute5tupleIJiiiiEEENS1_10collective13CollectiveMmaINS1_34MainloopSm90TmaGmmaWarpSpecializedILi5ENS5_IJNS4_1CILi2EEENSA_ILi1EEESC_EEENS1_35KernelTmaWarpSpecializedCooperativeEEENS5_IJNSA_ILi128EEESG_SG_EEENS_10tfloat32_tENS5_IJlSC_lEEESI_SJ_NS4_8TiledMMAINS4_8MMA_AtomIJNS4_4SM904GMMA30MMA_64x128x8_F32TF32TF32_SS_TNILNSN_7ScaleInE1ELSP_1EEEEEENS4_6LayoutISD_NS5_IJSC_NSA_ILi0EEEST_EEEEENS5_IJNS4_10UnderscoreESW_SW_EEEEENS4_13SM90_TMA_LOADENS4_14ComposedLayoutINS4_7SwizzleILi3ELi4ELi3EEENS4_18smem_ptr_flag_bitsILi32EEENSS_INS5_IJNSA_ILi8EEENSA_ILi32EEEEEENS5_IJS16_SC_EEEEEEEvNS4_8identityENS4_23SM90_TMA_LOAD_MULTICASTES1A_vS1B_EENS_8epilogue10collective6detail29Sm90TmaWarpSpecializedAdapterINS1F_15DefaultEpilogueISI_SJ_SJ_NS1E_6thread17LinearCombinationISI_Li1EffLNS1J_9ScaleType4KindE0ELNS_15FloatRoundStyleE2ESI_EENS1_15EpilogueDefaultEEEEEvvEEEEvNT_6ParamsE --------------------------
	.section	.nv.constant0._ZN7cutlass13device_kernelINS_4gemm6kernel13GemmUniversalIN4cute5tupleIJiiiiEEENS1_10collective13CollectiveMmaINS1_34MainloopSm90TmaGmmaWarpSpecializedILi5ENS5_IJNS4_1CILi2EEENSA_ILi1EEESC_EEENS1_35KernelTmaWarpSpecializedCooperativeEEENS5_IJNSA_ILi128EEESG_SG_EEENS_10tfloat32_tENS5_IJlSC_lEEESI_SJ_NS4_8TiledMMAINS4_8MMA_AtomIJNS4_4SM904GMMA30MMA_64x128x8_F32TF32TF32_SS_TNILNSN_7ScaleInE1ELSP_1EEEEEENS4_6LayoutISD_NS5_IJSC_NSA_ILi0EEEST_EEEEENS5_IJNS4_10UnderscoreESW_SW_EEEEENS4_13SM90_TMA_LOADENS4_14ComposedLayoutINS4_7SwizzleILi3ELi4ELi3EEENS4_18smem_ptr_flag_bitsILi32EEENSS_INS5_IJNSA_ILi8EEENSA_ILi32EEEEEENS5_IJS16_SC_EEEEEEEvNS4_8identityENS4_23SM90_TMA_LOAD_MULTICASTES1A_vS1B_EENS_8epilogue10collective6detail29Sm90TmaWarpSpecializedAdapterINS1F_15DefaultEpilogueISI_SJ_SJ_NS1E_6thread17LinearCombinationISI_Li1EffLNS1J_9ScaleType4KindE0ELNS_15FloatRoundStyleE2ESI_EENS1_15EpilogueDefaultEEEEEvvEEEEvNT_6ParamsE,"a",@progbits
	.sectionflags	@""
	.align	4
.nv.constant0._ZN7cutlass13device_kernelINS_4gemm6kernel13GemmUniversalIN4cute5tupleIJiiiiEEENS1_10collective13CollectiveMmaINS1_34MainloopSm90TmaGmmaWarpSpecializedILi5ENS5_IJNS4_1CILi2EEENSA_ILi1EEESC_EEENS1_35KernelTmaWarpSpecializedCooperativeEEENS5_IJNSA_ILi128EEESG_SG_EEENS_10tfloat32_tENS5_IJlSC_lEEESI_SJ_NS4_8TiledMMAINS4_8MMA_AtomIJNS4_4SM904GMMA30MMA_64x128x8_F32TF32TF32_SS_TNILNSN_7ScaleInE1ELSP_1EEEEEENS4_6LayoutISD_NS5_IJSC_NSA_ILi0EEEST_EEEEENS5_IJNS4_10UnderscoreESW_SW_EEEEENS4_13SM90_TMA_LOADENS4_14ComposedLayoutINS4_7SwizzleILi3ELi4ELi3EEENS4_18smem_ptr_flag_bitsILi32EEENSS_INS5_IJNSA_ILi8EEENSA_ILi32EEEEEENS5_IJS16_SC_EEEEEEEvNS4_8identityENS4_23SM90_TMA_LOAD_MULTICASTES1A_vS1B_EENS_8epilogue10collective6detail29Sm90TmaWarpSpecializedAdapterINS1F_15DefaultEpilogueISI_SJ_SJ_NS1E_6thread17LinearCombinationISI_Li1EffLNS1J_9ScaleType4KindE0ELNS_15FloatRoundStyleE2ESI_EENS1_15EpilogueDefaultEEEEEvvEEEEvNT_6ParamsE:
	.zero		1664


//--------------------- SYMBOLS --------------------------

	.type		.nv.reservedSmem.offset0,@object
	.size		.nv.reservedSmem.offset0,0x4
	.type		__assertfail,@function
